//
// Generated by NVIDIA NVVM Compiler
//
// Compiler Build ID: CL-36424714
// Cuda compilation tools, release 13.0, V13.0.88
// Based on NVVM 20.0.0
//

.version 9.0
.target sm_100
.address_size 64

	// .globl	_Z9matVecMulPfS_S_i
.global .align 4 .b8 __cudart_i2opi_f[24] = {65, 144, 67, 60, 153, 149, 98, 219, 192, 221, 52, 245, 209, 87, 39, 252, 41, 21, 68, 78, 110, 131, 249, 162};

.visible .entry _Z9matVecMulPfS_S_i(
	.param .u64 .ptr .align 1 _Z9matVecMulPfS_S_i_param_0,
	.param .u64 .ptr .align 1 _Z9matVecMulPfS_S_i_param_1,
	.param .u64 .ptr .align 1 _Z9matVecMulPfS_S_i_param_2,
	.param .u32 _Z9matVecMulPfS_S_i_param_3
)
{
	.reg .pred 	%p<11>;
	.reg .b32 	%r<37>;
	.reg .b32 	%f<112>;
	.reg .b64 	%rd<31>;

	ld.param.u64 	%rd11, [_Z9matVecMulPfS_S_i_param_0];
	ld.param.u64 	%rd12, [_Z9matVecMulPfS_S_i_param_1];
	ld.param.u64 	%rd10, [_Z9matVecMulPfS_S_i_param_2];
	ld.param.u32 	%r23, [_Z9matVecMulPfS_S_i_param_3];
	cvta.to.global.u64 	%rd1, %rd12;
	cvta.to.global.u64 	%rd2, %rd11;
	mov.u32 	%r24, %ctaid.x;
	mov.u32 	%r25, %ntid.x;
	mov.u32 	%r26, %tid.x;
	mad.lo.s32 	%r1, %r24, %r25, %r26;
	setp.ge.s32 	%p1, %r1, %r23;
	@%p1 bra 	$L__BB0_15;
	setp.lt.s32 	%p2, %r23, 1;
	mov.f32 	%f111, 0f00000000;
	@%p2 bra 	$L__BB0_14;
	mul.lo.s32 	%r2, %r23, %r1;
	and.b32  	%r3, %r23, 15;
	setp.lt.u32 	%p3, %r23, 16;
	mov.f32 	%f111, 0f00000000;
	mov.b32 	%r33, 0;
	@%p3 bra 	$L__BB0_5;
	and.b32  	%r33, %r23, 2147483632;
	neg.s32 	%r31, %r33;
	add.s64 	%rd3, %rd2, 32;
	add.s64 	%rd29, %rd1, 32;
	mov.f32 	%f111, 0f00000000;
	mov.u32 	%r30, %r2;
$L__BB0_4:
	.pragma "nounroll";
	mul.wide.s32 	%rd13, %r30, 4;
	add.s64 	%rd14, %rd3, %rd13;
	ld.global.f32 	%f18, [%rd14+-32];
	ld.global.f32 	%f19, [%rd29+-32];
	fma.rn.f32 	%f20, %f18, %f19, %f111;
	ld.global.f32 	%f21, [%rd14+-28];
	ld.global.f32 	%f22, [%rd29+-28];
	fma.rn.f32 	%f23, %f21, %f22, %f20;
	ld.global.f32 	%f24, [%rd14+-24];
	ld.global.f32 	%f25, [%rd29+-24];
	fma.rn.f32 	%f26, %f24, %f25, %f23;
	ld.global.f32 	%f27, [%rd14+-20];
	ld.global.f32 	%f28, [%rd29+-20];
	fma.rn.f32 	%f29, %f27, %f28, %f26;
	ld.global.f32 	%f30, [%rd14+-16];
	ld.global.f32 	%f31, [%rd29+-16];
	fma.rn.f32 	%f32, %f30, %f31, %f29;
	ld.global.f32 	%f33, [%rd14+-12];
	ld.global.f32 	%f34, [%rd29+-12];
	fma.rn.f32 	%f35, %f33, %f34, %f32;
	ld.global.f32 	%f36, [%rd14+-8];
	ld.global.f32 	%f37, [%rd29+-8];
	fma.rn.f32 	%f38, %f36, %f37, %f35;
	ld.global.f32 	%f39, [%rd14+-4];
	ld.global.f32 	%f40, [%rd29+-4];
	fma.rn.f32 	%f41, %f39, %f40, %f38;
	ld.global.f32 	%f42, [%rd14];
	ld.global.f32 	%f43, [%rd29];
	fma.rn.f32 	%f44, %f42, %f43, %f41;
	ld.global.f32 	%f45, [%rd14+4];
	ld.global.f32 	%f46, [%rd29+4];
	fma.rn.f32 	%f47, %f45, %f46, %f44;
	ld.global.f32 	%f48, [%rd14+8];
	ld.global.f32 	%f49, [%rd29+8];
	fma.rn.f32 	%f50, %f48, %f49, %f47;
	ld.global.f32 	%f51, [%rd14+12];
	ld.global.f32 	%f52, [%rd29+12];
	fma.rn.f32 	%f53, %f51, %f52, %f50;
	ld.global.f32 	%f54, [%rd14+16];
	ld.global.f32 	%f55, [%rd29+16];
	fma.rn.f32 	%f56, %f54, %f55, %f53;
	ld.global.f32 	%f57, [%rd14+20];
	ld.global.f32 	%f58, [%rd29+20];
	fma.rn.f32 	%f59, %f57, %f58, %f56;
	ld.global.f32 	%f60, [%rd14+24];
	ld.global.f32 	%f61, [%rd29+24];
	fma.rn.f32 	%f62, %f60, %f61, %f59;
	ld.global.f32 	%f63, [%rd14+28];
	ld.global.f32 	%f64, [%rd29+28];
	fma.rn.f32 	%f111, %f63, %f64, %f62;
	add.s32 	%r31, %r31, 16;
	add.s32 	%r30, %r30, 16;
	add.s64 	%rd29, %rd29, 64;
	setp.ne.s32 	%p4, %r31, 0;
	@%p4 bra 	$L__BB0_4;
$L__BB0_5:
	setp.eq.s32 	%p5, %r3, 0;
	@%p5 bra 	$L__BB0_14;
	and.b32  	%r11, %r23, 7;
	setp.lt.u32 	%p6, %r3, 8;
	@%p6 bra 	$L__BB0_8;
	add.s32 	%r28, %r33, %r2;
	mul.wide.s32 	%rd15, %r28, 4;
	add.s64 	%rd16, %rd2, %rd15;
	ld.global.f32 	%f66, [%rd16];
	mul.wide.u32 	%rd17, %r33, 4;
	add.s64 	%rd18, %rd1, %rd17;
	ld.global.f32 	%f67, [%rd18];
	fma.rn.f32 	%f68, %f66, %f67, %f111;
	ld.global.f32 	%f69, [%rd16+4];
	ld.global.f32 	%f70, [%rd18+4];
	fma.rn.f32 	%f71, %f69, %f70, %f68;
	ld.global.f32 	%f72, [%rd16+8];
	ld.global.f32 	%f73, [%rd18+8];
	fma.rn.f32 	%f74, %f72, %f73, %f71;
	ld.global.f32 	%f75, [%rd16+12];
	ld.global.f32 	%f76, [%rd18+12];
	fma.rn.f32 	%f77, %f75, %f76, %f74;
	ld.global.f32 	%f78, [%rd16+16];
	ld.global.f32 	%f79, [%rd18+16];
	fma.rn.f32 	%f80, %f78, %f79, %f77;
	ld.global.f32 	%f81, [%rd16+20];
	ld.global.f32 	%f82, [%rd18+20];
	fma.rn.f32 	%f83, %f81, %f82, %f80;
	ld.global.f32 	%f84, [%rd16+24];
	ld.global.f32 	%f85, [%rd18+24];
	fma.rn.f32 	%f86, %f84, %f85, %f83;
	ld.global.f32 	%f87, [%rd16+28];
	ld.global.f32 	%f88, [%rd18+28];
	fma.rn.f32 	%f111, %f87, %f88, %f86;
	add.s32 	%r33, %r33, 8;
$L__BB0_8:
	setp.eq.s32 	%p7, %r11, 0;
	@%p7 bra 	$L__BB0_14;
	and.b32  	%r14, %r23, 3;
	setp.lt.u32 	%p8, %r11, 4;
	@%p8 bra 	$L__BB0_11;
	add.s32 	%r29, %r33, %r2;
	mul.wide.s32 	%rd19, %r29, 4;
	add.s64 	%rd20, %rd2, %rd19;
	ld.global.f32 	%f90, [%rd20];
	mul.wide.u32 	%rd21, %r33, 4;
	add.s64 	%rd22, %rd1, %rd21;
	ld.global.f32 	%f91, [%rd22];
	fma.rn.f32 	%f92, %f90, %f91, %f111;
	ld.global.f32 	%f93, [%rd20+4];
	ld.global.f32 	%f94, [%rd22+4];
	fma.rn.f32 	%f95, %f93, %f94, %f92;
	ld.global.f32 	%f96, [%rd20+8];
	ld.global.f32 	%f97, [%rd22+8];
	fma.rn.f32 	%f98, %f96, %f97, %f95;
	ld.global.f32 	%f99, [%rd20+12];
	ld.global.f32 	%f100, [%rd22+12];
	fma.rn.f32 	%f111, %f99, %f100, %f98;
	add.s32 	%r33, %r33, 4;
$L__BB0_11:
	setp.eq.s32 	%p9, %r14, 0;
	@%p9 bra 	$L__BB0_14;
	mul.wide.u32 	%rd23, %r33, 4;
	add.s64 	%rd30, %rd1, %rd23;
	add.s32 	%r36, %r33, %r2;
	neg.s32 	%r35, %r14;
$L__BB0_13:
	.pragma "nounroll";
	mul.wide.s32 	%rd24, %r36, 4;
	add.s64 	%rd25, %rd2, %rd24;
	ld.global.f32 	%f101, [%rd25];
	ld.global.f32 	%f102, [%rd30];
	fma.rn.f32 	%f111, %f101, %f102, %f111;
	add.s64 	%rd30, %rd30, 4;
	add.s32 	%r36, %r36, 1;
	add.s32 	%r35, %r35, 1;
	setp.ne.s32 	%p10, %r35, 0;
	@%p10 bra 	$L__BB0_13;
$L__BB0_14:
	cvta.to.global.u64 	%rd26, %rd10;
	mul.wide.s32 	%rd27, %r1, 4;
	add.s64 	%rd28, %rd26, %rd27;
	st.global.f32 	[%rd28], %f111;
$L__BB0_15:
	ret;

}
	// .globl	_Z10busyKernelPfii
.visible .entry _Z10busyKernelPfii(
	.param .u64 .ptr .align 1 _Z10busyKernelPfii_param_0,
	.param .u32 _Z10busyKernelPfii_param_1,
	.param .u32 _Z10busyKernelPfii_param_2
)
{
	.local .align 4 .b8 	__local_depot1[28];
	.reg .b64 	%SP;
	.reg .b64 	%SPL;
	.reg .pred 	%p<20>;
	.reg .b32 	%r<89>;
	.reg .b32 	%f<55>;
	.reg .b64 	%rd<42>;
	.reg .b64 	%fd<5>;

	mov.u64 	%SPL, __local_depot1;
	ld.param.u64 	%rd14, [_Z10busyKernelPfii_param_0];
	ld.param.u32 	%r32, [_Z10busyKernelPfii_param_1];
	ld.param.u32 	%r31, [_Z10busyKernelPfii_param_2];
	add.u64 	%rd1, %SPL, 0;
	add.u64 	%rd2, %SPL, 0;
	mov.u32 	%r33, %ctaid.x;
	mov.u32 	%r34, %ntid.x;
	mov.u32 	%r35, %tid.x;
	mad.lo.s32 	%r1, %r33, %r34, %r35;
	setp.ge.s32 	%p1, %r1, %r32;
	@%p1 bra 	$L__BB1_21;
	cvta.to.global.u64 	%rd17, %rd14;
	mul.wide.s32 	%rd18, %r1, 4;
	add.s64 	%rd3, %rd17, %rd18;
	ld.global.f32 	%f54, [%rd3];
	setp.lt.s32 	%p2, %r31, 1;
	@%p2 bra 	$L__BB1_20;
	mov.b32 	%r80, 0;
	mov.u64 	%rd29, __cudart_i2opi_f;
$L__BB1_3:
	mul.f32 	%f14, %f54, 0f3F22F983;
	cvt.rni.s32.f32 	%r88, %f14;
	cvt.rn.f32.s32 	%f15, %r88;
	fma.rn.f32 	%f16, %f15, 0fBFC90FDA, %f54;
	fma.rn.f32 	%f17, %f15, 0fB3A22168, %f16;
	fma.rn.f32 	%f53, %f15, 0fA7C234C5, %f17;
	abs.f32 	%f4, %f54;
	setp.ltu.f32 	%p3, %f4, 0f47CE4780;
	mov.u32 	%r84, %r88;
	mov.f32 	%f52, %f53;
	@%p3 bra 	$L__BB1_11;
	setp.neu.f32 	%p4, %f4, 0f7F800000;
	@%p4 bra 	$L__BB1_6;
	mov.f32 	%f20, 0f00000000;
	mul.rn.f32 	%f52, %f54, %f20;
	mov.b32 	%r84, 0;
	bra.uni 	$L__BB1_11;
$L__BB1_6:
	mov.b32 	%r4, %f54;
	shl.b32 	%r38, %r4, 8;
	or.b32  	%r5, %r38, -2147483648;
	mov.b64 	%rd40, 0;
	mov.b32 	%r81, 0;
	mov.u64 	%rd38, %rd29;
	mov.u64 	%rd39, %rd2;
$L__BB1_7:
	.pragma "nounroll";
	ld.global.nc.u32 	%r39, [%rd38];
	mad.wide.u32 	%rd21, %r39, %r5, %rd40;
	shr.u64 	%rd40, %rd21, 32;
	st.local.u32 	[%rd39], %rd21;
	add.s32 	%r81, %r81, 1;
	add.s64 	%rd39, %rd39, 4;
	add.s64 	%rd38, %rd38, 4;
	setp.ne.s32 	%p5, %r81, 6;
	@%p5 bra 	$L__BB1_7;
	shr.u32 	%r40, %r4, 23;
	st.local.u32 	[%rd2+24], %rd40;
	and.b32  	%r8, %r40, 31;
	and.b32  	%r41, %r40, 224;
	add.s32 	%r42, %r41, -128;
	shr.u32 	%r43, %r42, 5;
	mul.wide.u32 	%rd22, %r43, 4;
	sub.s64 	%rd10, %rd2, %rd22;
	ld.local.u32 	%r82, [%rd10+24];
	ld.local.u32 	%r83, [%rd10+20];
	setp.eq.s32 	%p6, %r8, 0;
	@%p6 bra 	$L__BB1_10;
	shf.l.wrap.b32 	%r82, %r83, %r82, %r8;
	ld.local.u32 	%r44, [%rd10+16];
	shf.l.wrap.b32 	%r83, %r44, %r83, %r8;
$L__BB1_10:
	shr.u32 	%r45, %r82, 30;
	shf.l.wrap.b32 	%r46, %r83, %r82, 2;
	shl.b32 	%r47, %r83, 2;
	shr.u32 	%r48, %r46, 31;
	add.s32 	%r49, %r48, %r45;
	neg.s32 	%r50, %r49;
	setp.lt.s32 	%p7, %r4, 0;
	selp.b32 	%r84, %r50, %r49, %p7;
	xor.b32  	%r51, %r46, %r4;
	shr.s32 	%r52, %r46, 31;
	xor.b32  	%r53, %r52, %r46;
	xor.b32  	%r54, %r52, %r47;
	cvt.u64.u32 	%rd23, %r53;
	shl.b64 	%rd24, %rd23, 32;
	cvt.u64.u32 	%rd25, %r54;
	or.b64  	%rd26, %rd24, %rd25;
	cvt.rn.f64.s64 	%fd1, %rd26;
	mul.f64 	%fd2, %fd1, 0d3BF921FB54442D19;
	cvt.rn.f32.f64 	%f18, %fd2;
	neg.f32 	%f19, %f18;
	setp.lt.s32 	%p8, %r51, 0;
	selp.f32 	%f52, %f19, %f18, %p8;
$L__BB1_11:
	setp.ltu.f32 	%p9, %f4, 0f47CE4780;
	mul.rn.f32 	%f21, %f52, %f52;
	and.b32  	%r56, %r84, 1;
	setp.eq.b32 	%p10, %r56, 1;
	selp.f32 	%f22, 0f3F800000, %f52, %p10;
	fma.rn.f32 	%f23, %f21, %f22, 0f00000000;
	fma.rn.f32 	%f24, %f21, 0f37CBAC00, 0fBAB607ED;
	selp.f32 	%f25, %f24, 0fB94D4153, %p10;
	selp.f32 	%f26, 0f3D2AAABB, 0f3C0885E4, %p10;
	fma.rn.f32 	%f27, %f25, %f21, %f26;
	selp.f32 	%f28, 0fBEFFFFFF, 0fBE2AAAA8, %p10;
	fma.rn.f32 	%f29, %f27, %f21, %f28;
	fma.rn.f32 	%f30, %f29, %f23, %f22;
	and.b32  	%r57, %r84, 2;
	setp.eq.s32 	%p11, %r57, 0;
	mov.f32 	%f31, 0f00000000;
	sub.f32 	%f32, %f31, %f30;
	selp.f32 	%f8, %f30, %f32, %p11;
	@%p9 bra 	$L__BB1_19;
	setp.neu.f32 	%p12, %f4, 0f7F800000;
	@%p12 bra 	$L__BB1_14;
	mov.f32 	%f35, 0f00000000;
	mul.rn.f32 	%f53, %f54, %f35;
	mov.b32 	%r88, 0;
	bra.uni 	$L__BB1_19;
$L__BB1_14:
	mov.b32 	%r17, %f54;
	shl.b32 	%r59, %r17, 8;
	or.b32  	%r18, %r59, -2147483648;
	mov.b64 	%rd41, 0;
	mov.b32 	%r85, 0;
$L__BB1_15:
	.pragma "nounroll";
	mul.wide.u32 	%rd28, %r85, 4;
	add.s64 	%rd30, %rd29, %rd28;
	ld.global.nc.u32 	%r60, [%rd30];
	mad.wide.u32 	%rd31, %r60, %r18, %rd41;
	shr.u64 	%rd41, %rd31, 32;
	add.s64 	%rd32, %rd1, %rd28;
	st.local.u32 	[%rd32], %rd31;
	add.s32 	%r85, %r85, 1;
	setp.ne.s32 	%p13, %r85, 6;
	@%p13 bra 	$L__BB1_15;
	shr.u32 	%r61, %r17, 23;
	st.local.u32 	[%rd1+24], %rd41;
	and.b32  	%r21, %r61, 31;
	and.b32  	%r62, %r61, 224;
	add.s32 	%r63, %r62, -128;
	shr.u32 	%r64, %r63, 5;
	mul.wide.u32 	%rd33, %r64, 4;
	sub.s64 	%rd13, %rd1, %rd33;
	ld.local.u32 	%r86, [%rd13+24];
	ld.local.u32 	%r87, [%rd13+20];
	setp.eq.s32 	%p14, %r21, 0;
	@%p14 bra 	$L__BB1_18;
	shf.l.wrap.b32 	%r86, %r87, %r86, %r21;
	ld.local.u32 	%r65, [%rd13+16];
	shf.l.wrap.b32 	%r87, %r65, %r87, %r21;
$L__BB1_18:
	shr.u32 	%r66, %r86, 30;
	shf.l.wrap.b32 	%r67, %r87, %r86, 2;
	shl.b32 	%r68, %r87, 2;
	shr.u32 	%r69, %r67, 31;
	add.s32 	%r70, %r69, %r66;
	neg.s32 	%r71, %r70;
	setp.lt.s32 	%p15, %r17, 0;
	selp.b32 	%r88, %r71, %r70, %p15;
	xor.b32  	%r72, %r67, %r17;
	shr.s32 	%r73, %r67, 31;
	xor.b32  	%r74, %r73, %r67;
	xor.b32  	%r75, %r73, %r68;
	cvt.u64.u32 	%rd34, %r74;
	shl.b64 	%rd35, %rd34, 32;
	cvt.u64.u32 	%rd36, %r75;
	or.b64  	%rd37, %rd35, %rd36;
	cvt.rn.f64.s64 	%fd3, %rd37;
	mul.f64 	%fd4, %fd3, 0d3BF921FB54442D19;
	cvt.rn.f32.f64 	%f33, %fd4;
	neg.f32 	%f34, %f33;
	setp.lt.s32 	%p16, %r72, 0;
	selp.f32 	%f53, %f34, %f33, %p16;
$L__BB1_19:
	add.s32 	%r77, %r88, 1;
	mul.rn.f32 	%f36, %f53, %f53;
	and.b32  	%r78, %r88, 1;
	setp.eq.b32 	%p17, %r78, 1;
	selp.f32 	%f37, %f53, 0f3F800000, %p17;
	fma.rn.f32 	%f38, %f36, %f37, 0f00000000;
	fma.rn.f32 	%f39, %f36, 0f37CBAC00, 0fBAB607ED;
	selp.f32 	%f40, 0fB94D4153, %f39, %p17;
	selp.f32 	%f41, 0f3C0885E4, 0f3D2AAABB, %p17;
	fma.rn.f32 	%f42, %f40, %f36, %f41;
	selp.f32 	%f43, 0fBE2AAAA8, 0fBEFFFFFF, %p17;
	fma.rn.f32 	%f44, %f42, %f36, %f43;
	fma.rn.f32 	%f45, %f44, %f38, %f37;
	and.b32  	%r79, %r77, 2;
	setp.eq.s32 	%p18, %r79, 0;
	mov.f32 	%f46, 0f00000000;
	sub.f32 	%f47, %f46, %f45;
	selp.f32 	%f48, %f45, %f47, %p18;
	fma.rn.f32 	%f49, %f8, %f48, 0f3F800000;
	abs.f32 	%f50, %f49;
	sqrt.rn.f32 	%f54, %f50;
	add.s32 	%r80, %r80, 1;
	setp.ne.s32 	%p19, %r80, %r31;
	@%p19 bra 	$L__BB1_3;
$L__BB1_20:
	st.global.f32 	[%rd3], %f54;
$L__BB1_21:
	ret;

}


// ===== COMPILED SASS (sm_100) =====

	.target	sm_100

	.elftype	@"ET_EXEC"


//--------------------- .note.nv.tkinfo           --------------------------
	.section	.note.nv.tkinfo,"",@"SHT_NOTE"
	.sectionflags	@"SHF_NOTE_NV_TKINFO"
	.tkinfo
        /*0018*/ 	.word	0x00000002
        /*0030*/ 	.string	""
        /*0030*/ 	.string	"ptxas"
        /*0030*/ 	.string	"Cuda compilation tools, release 13.0, V13.0.88"
        /*0030*/ 	.string	"Build cuda_13.0.r13.0/compiler.36424714_0"
        /*0030*/ 	.string	"-arch sm_100 -m 64 "



//--------------------- .note.nv.cuinfo           --------------------------
	.section	.note.nv.cuinfo,"",@"SHT_NOTE"
	.sectionflags	@"SHF_NOTE_NV_CUINFO"
        /*0018*/ 	.short	0x0002
        /*001a*/ 	.short	0x0064
        /*001c*/ 	.short	0x0082
	.zero		2


//--------------------- .nv.info                  --------------------------
	.section	.nv.info,"",@"SHT_CUDA_INFO"
	.align	4


	//----- nvinfo : EIATTR_REGCOUNT
	.align		4
        /*0000*/ 	.byte	0x04, 0x2f
        /*0002*/ 	.short	(.L_2 - .L_1)
	.align		4
.L_1:
        /*0004*/ 	.word	index@(_Z9matVecMulPfS_S_i)
        /*0008*/ 	.word	0x0000001e


	//----- nvinfo : EIATTR_FRAME_SIZE
	.align		4
.L_2:
        /*000c*/ 	.byte	0x04, 0x11
        /*000e*/ 	.short	(.L_4 - .L_3)
	.align		4
.L_3:
        /*0010*/ 	.word	index@(_Z9matVecMulPfS_S_i)
        /*0014*/ 	.word	0x00000000


	//----- nvinfo : EIATTR_REGCOUNT
	.align		4
.L_4:
        /*0018*/ 	.byte	0x04, 0x2f
        /*001a*/ 	.short	(.L_6 - .L_5)
	.align		4
.L_5:
        /*001c*/ 	.word	index@(_Z10busyKernelPfii)
        /*0020*/ 	.word	0x00000016


	//----- nvinfo : EIATTR_FRAME_SIZE
	.align		4
.L_6:
        /*0024*/ 	.byte	0x04, 0x11
        /*0026*/ 	.short	(.L_8 - .L_7)
	.align		4
.L_7:
        /*0028*/ 	.word	index@($__internal_0_$__cuda_sm20_sqrt_rn_f32_slowpath)
        /*002c*/ 	.word	0x00000020


	//----- nvinfo : EIATTR_FRAME_SIZE
	.align		4
.L_8:
        /*0030*/ 	.byte	0x04, 0x11
        /*0032*/ 	.short	(.L_10 - .L_9)
	.align		4
.L_9:
        /*0034*/ 	.word	index@(_Z10busyKernelPfii)
        /*0038*/ 	.word	0x00000020


	//----- nvinfo : EIATTR_MIN_STACK_SIZE
	.align		4
.L_10:
        /*003c*/ 	.byte	0x04, 0x12
        /*003e*/ 	.short	(.L_12 - .L_11)
	.align		4
.L_11:
        /*0040*/ 	.word	index@(_Z10busyKernelPfii)
        /*0044*/ 	.word	0x00000020


	//----- nvinfo : EIATTR_MIN_STACK_SIZE
	.align		4
.L_12:
        /*0048*/ 	.byte	0x04, 0x12
        /*004a*/ 	.short	(.L_14 - .L_13)
	.align		4
.L_13:
        /*004c*/ 	.word	index@(_Z9matVecMulPfS_S_i)
        /*0050*/ 	.word	0x00000000
.L_14:


//--------------------- .nv.compat                --------------------------
	.section	.nv.compat,"",@"SHT_CUDA_COMPAT_INFO"
	.align	4
        /*0000*/ 	.byte	0x02, 0x09, 0x00, 0x00, 0x02, 0x02, 0x01, 0x00, 0x02, 0x05, 0x05, 0x00, 0x03, 0x07, 0x01, 0x01
        /*0010*/ 	.byte	0x02, 0x03, 0x00, 0x00, 0x02, 0x06, 0x01, 0x00, 0x04, 0x0b, 0x08, 0x00, 0x01, 0x00, 0x00, 0x00
        /*0020*/ 	.byte	0x00, 0x00, 0x00, 0x00


//--------------------- .nv.info._Z10busyKernelPfii --------------------------
	.section	.nv.info._Z10busyKernelPfii,"",@"SHT_CUDA_INFO"
	.sectionflags	@""
	.align	4


	//----- nvinfo : EIATTR_CUDA_API_VERSION
	.align		4
        /*0000*/ 	.byte	0x04, 0x37
        /*0002*/ 	.short	(.L_16 - .L_15)
.L_15:
        /*0004*/ 	.word	0x00000082


	//----- nvinfo : EIATTR_KPARAM_INFO
	.align		4
.L_16:
        /*0008*/ 	.byte	0x04, 0x17
        /*000a*/ 	.short	(.L_18 - .L_17)
.L_17:
        /*000c*/ 	.word	0x00000000
        /*0010*/ 	.short	0x0002
        /*0012*/ 	.short	0x000c
        /*0014*/ 	.byte	0x00, 0xf0, 0x11, 0x00


	//----- nvinfo : EIATTR_KPARAM_INFO
	.align		4
.L_18:
        /*0018*/ 	.byte	0x04, 0x17
        /*001a*/ 	.short	(.L_20 - .L_19)
.L_19:
        /*001c*/ 	.word	0x00000000
        /*0020*/ 	.short	0x0001
        /*0022*/ 	.short	0x0008
        /*0024*/ 	.byte	0x00, 0xf0, 0x11, 0x00


	//----- nvinfo : EIATTR_KPARAM_INFO
	.align		4
.L_20:
        /*0028*/ 	.byte	0x04, 0x17
        /*002a*/ 	.short	(.L_22 - .L_21)
.L_21:
        /*002c*/ 	.word	0x00000000
        /*0030*/ 	.short	0x0000
        /*0032*/ 	.short	0x0000
        /*0034*/ 	.byte	0x00, 0xf5, 0x21, 0x00


	//----- nvinfo : EIATTR_SPARSE_MMA_MASK
	.align		4
.L_22:
        /*0038*/ 	.byte	0x03, 0x50
        /*003a*/ 	.short	0x0000


	//----- nvinfo : EIATTR_MAXREG_COUNT
	.align		4
        /*003c*/ 	.byte	0x03, 0x1b
        /*003e*/ 	.short	0x00ff


	//----- nvinfo : EIATTR_MERCURY_ISA_VERSION
	.align		4
        /*0040*/ 	.byte	0x03, 0x5f
        /*0042*/ 	.short	0x0101


	//----- nvinfo : EIATTR_VRC_CTA_INIT_COUNT
	.align		4
        /*0044*/ 	.byte	0x02, 0x4a
	.zero		1
	.zero		1


	//----- nvinfo : EIATTR_EXIT_INSTR_OFFSETS
	.align		4
        /*0048*/ 	.byte	0x04, 0x1c
        /*004a*/ 	.short	(.L_24 - .L_23)


	//   ....[0]....
.L_23:
        /*004c*/ 	.word	0x00000080


	//   ....[1]....
        /*0050*/ 	.word	0x00000c10


	//----- nvinfo : EIATTR_CRS_STACK_SIZE
	.align		4
.L_24:
        /*0054*/ 	.byte	0x04, 0x1e
        /*0056*/ 	.short	(.L_26 - .L_25)
.L_25:
        /*0058*/ 	.word	0x00000000


	//----- nvinfo : EIATTR_CBANK_PARAM_SIZE
	.align		4
.L_26:
        /*005c*/ 	.byte	0x03, 0x19
        /*005e*/ 	.short	0x0010


	//----- nvinfo : EIATTR_PARAM_CBANK
	.align		4
        /*0060*/ 	.byte	0x04, 0x0a
        /*0062*/ 	.short	(.L_28 - .L_27)
	.align		4
.L_27:
        /*0064*/ 	.word	index@(.nv.constant0._Z10busyKernelPfii)
        /*0068*/ 	.short	0x0380
        /*006a*/ 	.short	0x0010


	//----- nvinfo : EIATTR_SW_WAR
	.align		4
.L_28:
        /*006c*/ 	.byte	0x04, 0x36
        /*006e*/ 	.short	(.L_30 - .L_29)
.L_29:
        /*0070*/ 	.word	0x00000008
.L_30:


//--------------------- .nv.info._Z9matVecMulPfS_S_i --------------------------
	.section	.nv.info._Z9matVecMulPfS_S_i,"",@"SHT_CUDA_INFO"
	.sectionflags	@""
	.align	4


	//----- nvinfo : EIATTR_CUDA_API_VERSION
	.align		4
        /*0000*/ 	.byte	0x04, 0x37
        /*0002*/ 	.short	(.L_32 - .L_31)
.L_31:
        /*0004*/ 	.word	0x00000082


	//----- nvinfo : EIATTR_KPARAM_INFO
	.align		4
.L_32:
        /*0008*/ 	.byte	0x04, 0x17
        /*000a*/ 	.short	(.L_34 - .L_33)
.L_33:
        /*000c*/ 	.word	0x00000000
        /*0010*/ 	.short	0x0003
        /*0012*/ 	.short	0x0018
        /*0014*/ 	.byte	0x00, 0xf0, 0x11, 0x00


	//----- nvinfo : EIATTR_KPARAM_INFO
	.align		4
.L_34:
        /*0018*/ 	.byte	0x04, 0x17
        /*001a*/ 	.short	(.L_36 - .L_35)
.L_35:
        /*001c*/ 	.word	0x00000000
        /*0020*/ 	.short	0x0002
        /*0022*/ 	.short	0x0010
        /*0024*/ 	.byte	0x00, 0xf5, 0x21, 0x00


	//----- nvinfo : EIATTR_KPARAM_INFO
	.align		4
.L_36:
        /*0028*/ 	.byte	0x04, 0x17
        /*002a*/ 	.short	(.L_38 - .L_37)
.L_37:
        /*002c*/ 	.word	0x00000000
        /*0030*/ 	.short	0x0001
        /*0032*/ 	.short	0x0008
        /*0034*/ 	.byte	0x00, 0xf5, 0x21, 0x00


	//----- nvinfo : EIATTR_KPARAM_INFO
	.align		4
.L_38:
        /*0038*/ 	.byte	0x04, 0x17
        /*003a*/ 	.short	(.L_40 - .L_39)
.L_39:
        /*003c*/ 	.word	0x00000000
        /*0040*/ 	.short	0x0000
        /*0042*/ 	.short	0x0000
        /*0044*/ 	.byte	0x00, 0xf5, 0x21, 0x00


	//----- nvinfo : EIATTR_SPARSE_MMA_MASK
	.align		4
.L_40:
        /*0048*/ 	.byte	0x03, 0x50
        /*004a*/ 	.short	0x0000


	//----- nvinfo : EIATTR_MAXREG_COUNT
	.align		4
        /*004c*/ 	.byte	0x03, 0x1b
        /*004e*/ 	.short	0x00ff


	//----- nvinfo : EIATTR_MERCURY_ISA_VERSION
	.align		4
        /*0050*/ 	.byte	0x03, 0x5f
        /*0052*/ 	.short	0x0101


	//----- nvinfo : EIATTR_VRC_CTA_INIT_COUNT
	.align		4
        /*0054*/ 	.byte	0x02, 0x4a
	.zero		1
	.zero		1


	//----- nvinfo : EIATTR_EXIT_INSTR_OFFSETS
	.align		4
        /*0058*/ 	.byte	0x04, 0x1c
        /*005a*/ 	.short	(.L_42 - .L_41)


	//   ....[0]....
.L_41:
        /*005c*/ 	.word	0x00000070


	//   ....[1]....
        /*0060*/ 	.word	0x00000a80


	//----- nvinfo : EIATTR_CBANK_PARAM_SIZE
	.align		4
.L_42:
        /*0064*/ 	.byte	0x03, 0x19
        /*0066*/ 	.short	0x001c


	//----- nvinfo : EIATTR_PARAM_CBANK
	.align		4
        /*0068*/ 	.byte	0x04, 0x0a
        /*006a*/ 	.short	(.L_44 - .L_43)
	.align		4
.L_43:
        /*006c*/ 	.word	index@(.nv.constant0._Z9matVecMulPfS_S_i)
        /*0070*/ 	.short	0x0380
        /*0072*/ 	.short	0x001c


	//----- nvinfo : EIATTR_SW_WAR
	.align		4
.L_44:
        /*0074*/ 	.byte	0x04, 0x36
        /*0076*/ 	.short	(.L_46 - .L_45)
.L_45:
        /*0078*/ 	.word	0x00000008
.L_46:


//--------------------- .nv.callgraph             --------------------------
	.section	.nv.callgraph,"",@"SHT_CUDA_CALLGRAPH"
	.align	4
	.sectionentsize	8
	.align		4
        /*0000*/ 	.word	0x00000000
	.align		4
        /*0004*/ 	.word	0xffffffff
	.align		4
        /*0008*/ 	.word	0x00000000
	.align		4
        /*000c*/ 	.word	0xfffffffe
	.align		4
        /*0010*/ 	.word	0x00000000
	.align		4
        /*0014*/ 	.word	0xfffffffd
	.align		4
        /*0018*/ 	.word	0x00000000
	.align		4
        /*001c*/ 	.word	0xfffffffc


//--------------------- .nv.constant4             --------------------------
	.section	.nv.constant4,"a",@progbits
	.align	8
	.align		8
.nv.constant4:
        /*0000*/ 	.dword	__cudart_i2opi_f


//--------------------- .text._Z10busyKernelPfii  --------------------------
	.section	.text._Z10busyKernelPfii,"ax",@progbits
	.align	128
        .global         _Z10busyKernelPfii
        .type           _Z10busyKernelPfii,@function
        .size           _Z10busyKernelPfii,(.L_x_21 - _Z10busyKernelPfii)
        .other          _Z10busyKernelPfii,@"STO_CUDA_ENTRY STV_DEFAULT"
_Z10busyKernelPfii:
.text._Z10busyKernelPfii:
[----:B------:R-:W0:Y:S01]  /*0000*/  LDC R1, c[0x0][0x37c] ;  /* 0x0000df00ff017b82 */ /* 0x000e220000000800 */
[----:B------:R-:W1:Y:S07]  /*0010*/  S2R R0, SR_TID.X ;  /* 0x0000000000007919 */ /* 0x000e6e0000002100 */
[----:B------:R-:W1:Y:S01]  /*0020*/  S2UR UR4, SR_CTAID.X ;  /* 0x00000000000479c3 */ /* 0x000e620000002500 */
[----:B------:R-:W2:Y:S01]  /*0030*/  LDCU UR5, c[0x0][0x388] ;  /* 0x00007100ff0577ac */ /* 0x000ea20008000800 */
[----:B0-----:R-:W-:-:S06]  /*0040*/  VIADD R1, R1, 0xffffffe0 ;  /* 0xffffffe001017836 */ /* 0x001fcc0000000000 */
[----:B------:R-:W1:Y:S02]  /*0050*/  LDC R3, c[0x0][0x360] ;  /* 0x0000d800ff037b82 */ /* 0x000e640000000800 */
[----:B-1----:R-:W-:-:S05]  /*0060*/  IMAD R3, R3, UR4, R0 ;  /* 0x0000000403037c24 */ /* 0x002fca000f8e0200 */
[----:B--2---:R-:W-:-:S13]  /*0070*/  ISETP.GE.AND P0, PT, R3, UR5, PT ;  /* 0x0000000503007c0c */ /* 0x004fda000bf06270 */
[----:B------:R-:W-:Y:S05]  /*0080*/  @P0 EXIT ;  /* 0x000000000000094d */ /* 0x000fea0003800000 */
[----:B------:R-:W0:Y:S01]  /*0090*/  LDC.64 R6, c[0x0][0x380] ;  /* 0x0000e000ff067b82 */ /* 0x000e220000000a00 */
[----:B------:R-:W1:Y:S01]  /*00a0*/  LDCU.64 UR8, c[0x0][0x358] ;  /* 0x00006b00ff0877ac */ /* 0x000e620008000a00 */
[----:B------:R-:W2:Y:S01]  /*00b0*/  LDCU UR4, c[0x0][0x38c] ;  /* 0x00007180ff0477ac */ /* 0x000ea20008000800 */
[----:B0-----:R-:W-:-:S05]  /*00c0*/  IMAD.WIDE R6, R3, 0x4, R6 ;  /* 0x0000000403067825 */ /* 0x001fca00078e0206 */
[----:B-1----:R0:W5:Y:S01]  /*00d0*/  LDG.E R5, desc[UR8][R6.64] ;  /* 0x0000000806057981 */ /* 0x002162000c1e1900 */
[----:B--2---:R-:W-:-:S09]  /*00e0*/  UISETP.GE.AND UP0, UPT, UR4, 0x1, UPT ;  /* 0x000000010400788c */ /* 0x004fd2000bf06270 */
[----:B0-----:R-:W-:Y:S05]  /*00f0*/  BRA.U !UP0, `(.L_x_0) ;  /* 0x0000000908c07547 */ /* 0x001fea000b800000 */
[----:B------:R-:W-:-:S05]  /*0100*/  UMOV UR4, URZ ;  /* 0x000000ff00047c82 */ /* 0x000fca0008000000 */
.L_x_11:
[C---:B-----5:R-:W-:Y:S01]  /*0110*/  FMUL R0, R5.reuse, 0.63661974668502807617 ;  /* 0x3f22f98305007820 */ /* 0x060fe20000400000 */
[----:B------:R-:W0:Y:S01]  /*0120*/  LDCU UR5, c[0x0][0x38c] ;  /* 0x00007180ff0577ac */ /* 0x000e220008000800 */
[----:B------:R-:W-:Y:S01]  /*0130*/  FSETP.GE.AND P0, PT, |R5|, 105615, PT ;  /* 0x47ce47800500780b */ /* 0x000fe20003f06200 */
[----:B------:R-:W-:Y:S01]  /*0140*/  BSSY.RECONVERGENT B0, `(.L_x_1) ;  /* 0x0000042000007945 */ /* 0x000fe20003800200 */
[----:B------:R-:W-:Y:S02]  /*0150*/  UIADD3 UR4, UPT, UPT, UR4, 0x1, URZ ;  /* 0x0000000104047890 */ /* 0x000fe4000fffe0ff */
[----:B------:R-:W1:Y:S02]  /*0160*/  F2I.NTZ R0, R0 ;  /* 0x0000000000007305 */ /* 0x000e640000203100 */
[----:B0-----:R-:W-:Y:S01]  /*0170*/  UISETP.NE.AND UP0, UPT, UR4, UR5, UPT ;  /* 0x000000050400728c */ /* 0x001fe2000bf05270 */
[----:B-1----:R-:W-:Y:S01]  /*0180*/  I2FP.F32.S32 R2, R0 ;  /* 0x0000000000027245 */ /* 0x002fe20000201400 */
[----:B------:R-:W-:-:S04]  /*0190*/  IMAD.MOV.U32 R16, RZ, RZ, R0 ;  /* 0x000000ffff107224 */ /* 0x000fc800078e0000 */
[----:B------:R-:W-:-:S04]  /*01a0*/  FFMA R3, R2, -1.5707962512969970703, R5 ;  /* 0xbfc90fda02037823 */ /* 0x000fc80000000005 */
[----:B------:R-:W-:-:S04]  /*01b0*/  FFMA R3, R2, -7.5497894158615963534e-08, R3 ;  /* 0xb3a2216802037823 */ /* 0x000fc80000000003 */
[----:B------:R-:W-:-:S04]  /*01c0*/  FFMA R15, R2, -5.3903029534742383927e-15, R3 ;  /* 0xa7c234c5020f7823 */ /* 0x000fc80000000003 */
[----:B------:R-:W-:Y:S01]  /*01d0*/  IMAD.MOV.U32 R2, RZ, RZ, R15 ;  /* 0x000000ffff027224 */ /* 0x000fe200078e000f */
[----:B------:R-:W-:Y:S06]  /*01e0*/  @!P0 BRA `(.L_x_2) ;  /* 0x0000000000dc8947 */ /* 0x000fec0003800000 */
[----:B------:R-:W-:-:S13]  /*01f0*/  FSETP.NEU.AND P0, PT, |R5|, +INF , PT ;  /* 0x7f8000000500780b */ /* 0x000fda0003f0d200 */
[----:B------:R-:W-:Y:S01]  /*0200*/  @!P0 FMUL R2, RZ, R5 ;  /* 0x00000005ff028220 */ /* 0x000fe20000400000 */
[----:B------:R-:W-:Y:S01]  /*0210*/  @!P0 IMAD.MOV.U32 R0, RZ, RZ, RZ ;  /* 0x000000ffff008224 */ /* 0x000fe200078e00ff */
[----:B------:R-:W-:Y:S06]  /*0220*/  @!P0 BRA `(.L_x_2) ;  /* 0x0000000000cc8947 */ /* 0x000fec0003800000 */
[----:B------:R-:W-:Y:S02]  /*0230*/  IMAD.SHL.U32 R2, R5, 0x100, RZ ;  /* 0x0000010005027824 */ /* 0x000fe400078e00ff */
[----:B------:R-:W-:Y:S02]  /*0240*/  HFMA2 R8, -RZ, RZ, 0, 0 ;  /* 0x00000000ff087431 */ /* 0x000fe400000001ff */
[----:B------:R-:W-:Y:S01]  /*0250*/  IMAD.MOV.U32 R0, RZ, RZ, R1 ;  /* 0x000000ffff007224 */ /* 0x000fe200078e0001 */
[----:B------:R-:W0:Y:S01]  /*0260*/  LDCU.64 UR10, c[0x4][URZ] ;  /* 0x01000000ff0a77ac */ /* 0x000e220008000a00 */
[----:B------:R-:W-:Y:S01]  /*0270*/  LOP3.LUT R13, R2, 0x80000000, RZ, 0xfc, !PT ;  /* 0x80000000020d7812 */ /* 0x000fe200078efcff */
[----:B------:R-:W-:Y:S01]  /*0280*/  UMOV UR6, URZ ;  /* 0x000000ff00067c82 */ /* 0x000fe20008000000 */
[----:B------:R-:W-:-:S05]  /*0290*/  UMOV UR5, URZ ;  /* 0x000000ff00057c82 */ /* 0x000fca0008000000 */
.L_x_3:
[----:B0-----:R-:W-:Y:S02]  /*02a0*/  IMAD.U32 R10, RZ, RZ, UR10 ;  /* 0x0000000aff0a7e24 */ /* 0x001fe4000f8e00ff */
[----:B------:R-:W-:-:S05]  /*02b0*/  IMAD.U32 R11, RZ, RZ, UR11 ;  /* 0x0000000bff0b7e24 */ /* 0x000fca000f8e00ff */
[----:B------:R-:W2:Y:S01]  /*02c0*/  LDG.E.CONSTANT R2, desc[UR8][R10.64] ;  /* 0x000000080a027981 */ /* 0x000ea2000c1e9900 */
[----:B------:R-:W-:Y:S02]  /*02d0*/  UIADD3 UR10, UP1, UPT, UR10, 0x4, URZ ;  /* 0x000000040a0a7890 */ /* 0x000fe4000ff3e0ff */
[----:B------:R-:W-:Y:S02]  /*02e0*/  UIADD3 UR5, UPT, UPT, UR5, 0x1, URZ ;  /* 0x0000000105057890 */ /* 0x000fe4000fffe0ff */
[----:B------:R-:W-:Y:S02]  /*02f0*/  UIADD3.X UR11, UPT, UPT, URZ, UR11, URZ, UP1, !UPT ;  /* 0x0000000bff0b7290 */ /* 0x000fe40008ffe4ff */
[----:B------:R-:W-:Y:S01]  /*0300*/  UISETP.NE.AND UP1, UPT, UR5, 0x6, UPT ;  /* 0x000000060500788c */ /* 0x000fe2000bf25270 */
[----:B--2---:R-:W-:-:S03]  /*0310*/  IMAD.WIDE.U32 R2, R2, R13, RZ ;  /* 0x0000000d02027225 */ /* 0x004fc600078e00ff */
[----:B------:R-:W-:-:S04]  /*0320*/  IADD3 R9, P0, PT, R2, R8, RZ ;  /* 0x0000000802097210 */ /* 0x000fc80007f1e0ff */
[----:B------:R-:W-:Y:S01]  /*0330*/  IADD3.X R8, PT, PT, R3, UR6, RZ, P0, !PT ;  /* 0x0000000603087c10 */ /* 0x000fe200087fe4ff */
[----:B------:R0:W-:Y:S02]  /*0340*/  STL [R0], R9 ;  /* 0x0000000900007387 */ /* 0x0001e40000100800 */
[----:B0-----:R-:W-:Y:S01]  /*0350*/  VIADD R0, R0, 0x4 ;  /* 0x0000000400007836 */ /* 0x001fe20000000000 */
[----:B------:R-:W-:Y:S06]  /*0360*/  BRA.U UP1, `(.L_x_3) ;  /* 0xfffffffd01cc7547 */ /* 0x000fec000b83ffff */
[----:B------:R-:W-:Y:S01]  /*0370*/  SHF.R.U32.HI R4, RZ, 0x17, R5 ;  /* 0x00000017ff047819 */ /* 0x000fe20000011605 */
[----:B------:R0:W-:Y:S03]  /*0380*/  STL [R1+0x18], R8 ;  /* 0x0000180801007387 */ /* 0x0001e60000100800 */
[C---:B------:R-:W-:Y:S02]  /*0390*/  LOP3.LUT R0, R4.reuse, 0xe0, RZ, 0xc0, !PT ;  /* 0x000000e004007812 */ /* 0x040fe400078ec0ff */
[----:B------:R-:W-:-:S03]  /*03a0*/  LOP3.LUT P0, RZ, R4, 0x1f, RZ, 0xc0, !PT ;  /* 0x0000001f04ff7812 */ /* 0x000fc6000780c0ff */
[----:B------:R-:W-:-:S05]  /*03b0*/  VIADD R0, R0, 0xffffff80 ;  /* 0xffffff8000007836 */ /* 0x000fca0000000000 */
[----:B------:R-:W-:-:S05]  /*03c0*/  SHF.R.U32.HI R0, RZ, 0x5, R0 ;  /* 0x00000005ff007819 */ /* 0x000fca0000011600 */
[----:B------:R-:W-:-:S05]  /*03d0*/  IMAD R9, R0, -0x4, R1 ;  /* 0xfffffffc00097824 */ /* 0x000fca00078e0201 */
[----:B------:R-:W2:Y:S04]  /*03e0*/  LDL R0, [R9+0x18] ;  /* 0x0000180009007983 */ /* 0x000ea80000100800 */
[----:B------:R-:W2:Y:S04]  /*03f0*/  LDL R3, [R9+0x14] ;  /* 0x0000140009037983 */ /* 0x000ea80000100800 */
[----:B------:R-:W3:Y:S01]  /*0400*/  @P0 LDL R2, [R9+0x10] ;  /* 0x0000100009020983 */ /* 0x000ee20000100800 */
[----:B------:R-:W-:Y:S01]  /*0410*/  LOP3.LUT R4, R4, 0x1f, RZ, 0xc0, !PT ;  /* 0x0000001f04047812 */ /* 0x000fe200078ec0ff */
[----:B------:R-:W-:Y:S01]  /*0420*/  UMOV UR6, 0x54442d19 ;  /* 0x54442d1900067882 */ /* 0x000fe20000000000 */
[----:B------:R-:W-:-:S02]  /*0430*/  UMOV UR7, 0x3bf921fb ;  /* 0x3bf921fb00077882 */ /* 0x000fc40000000000 */
[-C--:B--2---:R-:W-:Y:S02]  /*0440*/  @P0 SHF.L.W.U32.HI R0, R3, R4.reuse, R0 ;  /* 0x0000000403000219 */ /* 0x084fe40000010e00 */
[----:B---3--:R-:W-:Y:S02]  /*0450*/  @P0 SHF.L.W.U32.HI R3, R2, R4, R3 ;  /* 0x0000000402030219 */ /* 0x008fe40000010e03 */
[----:B------:R-:W-:Y:S02]  /*0460*/  ISETP.GE.AND P0, PT, R5, RZ, PT ;  /* 0x000000ff0500720c */ /* 0x000fe40003f06270 */
[C---:B------:R-:W-:Y:S02]  /*0470*/  SHF.L.W.U32.HI R2, R3.reuse, 0x2, R0 ;  /* 0x0000000203027819 */ /* 0x040fe40000010e00 */
[----:B------:R-:W-:Y:S02]  /*0480*/  SHF.L.U32 R3, R3, 0x2, RZ ;  /* 0x0000000203037819 */ /* 0x000fe400000006ff */
[----:B------:R-:W-:-:S04]  /*0490*/  SHF.R.S32.HI R4, RZ, 0x1f, R2 ;  /* 0x0000001fff047819 */ /* 0x000fc80000011402 */
[C---:B------:R-:W-:Y:S02]  /*04a0*/  LOP3.LUT R10, R4.reuse, R3, RZ, 0x3c, !PT ;  /* 0x00000003040a7212 */ /* 0x040fe400078e3cff */
[----:B------:R-:W-:Y:S02]  /*04b0*/  LOP3.LUT R11, R4, R2, RZ, 0x3c, !PT ;  /* 0x00000002040b7212 */ /* 0x000fe400078e3cff */
[----:B------:R-:W-:Y:S02]  /*04c0*/  SHF.R.U32.HI R3, RZ, 0x1e, R0 ;  /* 0x0000001eff037819 */ /* 0x000fe40000011600 */
[C---:B------:R-:W-:Y:S02]  /*04d0*/  LOP3.LUT R4, R2.reuse, R5, RZ, 0x3c, !PT ;  /* 0x0000000502047212 */ /* 0x040fe400078e3cff */
[----:B------:R-:W0:Y:S01]  /*04e0*/  I2F.F64.S64 R10, R10 ;  /* 0x0000000a000a7312 */ /* 0x000e220000301c00 */
[----:B------:R-:W-:Y:S02]  /*04f0*/  LEA.HI R0, R2, R3, RZ, 0x1 ;  /* 0x0000000302007211 */ /* 0x000fe400078f08ff */
[----:B------:R-:W-:-:S03]  /*0500*/  ISETP.GE.AND P1, PT, R4, RZ, PT ;  /* 0x000000ff0400720c */ /* 0x000fc60003f26270 */
[----:B------:R-:W-:-:S04]  /*0510*/  IMAD.MOV R2, RZ, RZ, -R0 ;  /* 0x000000ffff027224 */ /* 0x000fc800078e0a00 */
[----:B------:R-:W-:Y:S01]  /*0520*/  @!P0 IMAD.MOV.U32 R0, RZ, RZ, R2 ;  /* 0x000000ffff008224 */ /* 0x000fe200078e0002 */
[----:B0-----:R-:W-:-:S10]  /*0530*/  DMUL R8, R10, UR6 ;  /* 0x000000060a087c28 */ /* 0x001fd40008000000 */
[----:B------:R-:W0:Y:S02]  /*0540*/  F2F.F32.F64 R8, R8 ;  /* 0x0000000800087310 */ /* 0x000e240000301000 */
[----:B0-----:R-:W-:-:S07]  /*0550*/  FSEL R2, -R8, R8, !P1 ;  /* 0x0000000808027208 */ /* 0x001fce0004800100 */
.L_x_2:
[----:B------:R-:W-:Y:S05]  /*0560*/  BSYNC.RECONVERGENT B0 ;  /* 0x0000000000007941 */ /* 0x000fea0003800200 */
.L_x_1:
[----:B------:R-:W-:Y:S02]  /*0570*/  IMAD.MOV.U32 R12, RZ, RZ, 0x37cbac00 ;  /* 0x37cbac00ff0c7424 */ /* 0x000fe400078e00ff */
[----:B------:R-:W-:Y:S01]  /*0580*/  FMUL R3, R2, R2 ;  /* 0x0000000202037220 */ /* 0x000fe20000400000 */
[----:B------:R-:W-:Y:S01]  /*0590*/  LOP3.LUT R8, R0, 0x1, RZ, 0xc0, !PT ;  /* 0x0000000100087812 */ /* 0x000fe200078ec0ff */
[----:B------:R-:W-:Y:S01]  /*05a0*/  IMAD.MOV.U32 R13, RZ, RZ, 0x3d2aaabb ;  /* 0x3d2aaabbff0d7424 */ /* 0x000fe200078e00ff */
[----:B------:R-:W-:Y:S01]  /*05b0*/  MOV R14, 0x3effffff ;  /* 0x3effffff000e7802 */ /* 0x000fe20000000f00 */
[----:B------:R-:W-:Y:S01]  /*05c0*/  FFMA R4, R3, R12, -0.0013887860113754868507 ;  /* 0xbab607ed03047423 */ /* 0x000fe2000000000c */
[----:B------:R-:W-:Y:S01]  /*05d0*/  ISETP.NE.U32.AND P1, PT, R8, 0x1, PT ;  /* 0x000000010800780c */ /* 0x000fe20003f25070 */
[----:B------:R-:W-:Y:S01]  /*05e0*/  BSSY.RECONVERGENT B0, `(.L_x_4) ;  /* 0x0000040000007945 */ /* 0x000fe20003800200 */
[----:B------:R-:W-:Y:S02]  /*05f0*/  LOP3.LUT P0, RZ, R0, 0x2, RZ, 0xc0, !PT ;  /* 0x0000000200ff7812 */ /* 0x000fe4000780c0ff */
[----:B------:R-:W-:-:S02]  /*0600*/  FSEL R4, R4, -0.00019574658654164522886, !P1 ;  /* 0xb94d415304047808 */ /* 0x000fc40004800000 */
[----:B------:R-:W-:Y:S02]  /*0610*/  FSEL R8, R13, 0.0083327032625675201416, !P1 ;  /* 0x3c0885e40d087808 */ /* 0x000fe40004800000 */
[----:B------:R-:W-:Y:S02]  /*0620*/  FSEL R0, R2, 1, P1 ;  /* 0x3f80000002007808 */ /* 0x000fe40000800000 */
[----:B------:R-:W-:Y:S01]  /*0630*/  FSEL R11, -R14, -0.16666662693023681641, !P1 ;  /* 0xbe2aaaa80e0b7808 */ /* 0x000fe20004800100 */
[----:B------:R-:W-:Y:S01]  /*0640*/  FFMA R4, R3, R4, R8 ;  /* 0x0000000403047223 */ /* 0x000fe20000000008 */
[----:B------:R-:W-:Y:S01]  /*0650*/  FSETP.GE.AND P1, PT, |R5|, 105615, PT ;  /* 0x47ce47800500780b */ /* 0x000fe20003f26200 */
[C---:B------:R-:W-:Y:S02]  /*0660*/  FFMA R9, R3.reuse, R0, RZ ;  /* 0x0000000003097223 */ /* 0x040fe400000000ff */
[----:B------:R-:W-:-:S04]  /*0670*/  FFMA R4, R3, R4, R11 ;  /* 0x0000000403047223 */ /* 0x000fc8000000000b */
[----:B------:R-:W-:-:S04]  /*0680*/  FFMA R9, R9, R4, R0 ;  /* 0x0000000409097223 */ /* 0x000fc80000000000 */
[----:B------:R-:W-:Y:S02]  /*0690*/  @P0 FADD R9, RZ, -R9 ;  /* 0x80000009ff090221 */ /* 0x000fe40000000000 */
[----:B------:R-:W-:Y:S05]  /*06a0*/  @!P1 BRA `(.L_x_5) ;  /* 0x0000000000cc9947 */ /* 0x000fea0003800000 */
[----:B------:R-:W-:-:S13]  /*06b0*/  FSETP.NEU.AND P0, PT, |R5|, +INF , PT ;  /* 0x7f8000000500780b */ /* 0x000fda0003f0d200 */
[----:B------:R-:W-:Y:S01]  /*06c0*/  @!P0 FMUL R15, RZ, R5 ;  /* 0x00000005ff0f8220 */ /* 0x000fe20000400000 */
[----:B------:R-:W-:Y:S01]  /*06d0*/  @!P0 IMAD.MOV.U32 R16, RZ, RZ, RZ ;  /* 0x000000ffff108224 */ /* 0x000fe200078e00ff */
[----:B------:R-:W-:Y:S06]  /*06e0*/  @!P0 BRA `(.L_x_5) ;  /* 0x0000000000bc8947 */ /* 0x000fec0003800000 */
[----:B------:R-:W0:Y:S01]  /*06f0*/  LDC.64 R2, c[0x4][RZ] ;  /* 0x01000000ff027b82 */ /* 0x000e220000000a00 */
[----:B------:R-:W-:Y:S01]  /*0700*/  IMAD.SHL.U32 R4, R5, 0x100, RZ ;  /* 0x0000010005047824 */ /* 0x000fe200078e00ff */
[----:B------:R-:W-:Y:S01]  /*0710*/  UMOV UR5, URZ ;  /* 0x000000ff00057c82 */ /* 0x000fe20008000000 */
[----:B------:R-:W-:Y:S02]  /*0720*/  IMAD.MOV.U32 R8, RZ, RZ, RZ ;  /* 0x000000ffff087224 */ /* 0x000fe400078e00ff */
[----:B------:R-:W-:Y:S01]  /*0730*/  IMAD.MOV.U32 R0, RZ, RZ, RZ ;  /* 0x000000ffff007224 */ /* 0x000fe200078e00ff */
[----:B------:R-:W-:-:S07]  /*0740*/  LOP3.LUT R19, R4, 0x80000000, RZ, 0xfc, !PT ;  /* 0x8000000004137812 */ /* 0x000fce00078efcff */
.L_x_6:
[----:B0-----:R-:W-:-:S06]  /*0750*/  IMAD.WIDE.U32 R10, R0, 0x4, R2 ;  /* 0x00000004000a7825 */ /* 0x001fcc00078e0002 */
[----:B------:R-:W2:Y:S01]  /*0760*/  LDG.E.CONSTANT R10, desc[UR8][R10.64] ;  /* 0x000000080a0a7981 */ /* 0x000ea2000c1e9900 */
[C---:B-1----:R-:W-:Y:S01]  /*0770*/  LEA R4, R0.reuse, R1, 0x2 ;  /* 0x0000000100047211 */ /* 0x042fe200078e10ff */
[----:B------:R-:W-:-:S05]  /*0780*/  VIADD R0, R0, 0x1 ;  /* 0x0000000100007836 */ /* 0x000fca0000000000 */
[----:B------:R-:W-:Y:S01]  /*0790*/  ISETP.NE.AND P0, PT, R0, 0x6, PT ;  /* 0x000000060000780c */ /* 0x000fe20003f05270 */
[----:B--2---:R-:W-:-:S03]  /*07a0*/  IMAD.WIDE.U32 R16, R10, R19, RZ ;  /* 0x000000130a107225 */ /* 0x004fc600078e00ff */
[----:B------:R-:W-:-:S04]  /*07b0*/  IADD3 R15, P1, PT, R16, R8, RZ ;  /* 0x00000008100f7210 */ /* 0x000fc80007f3e0ff */
[----:B------:R-:W-:Y:S01]  /*07c0*/  IADD3.X R8, PT, PT, R17, UR5, RZ, P1, !PT ;  /* 0x0000000511087c10 */ /* 0x000fe20008ffe4ff */
[----:B------:R1:W-:Y:S04]  /*07d0*/  STL [R4], R15 ;  /* 0x0000000f04007387 */ /* 0x0003e80000100800 */
[----:B------:R-:W-:Y:S05]  /*07e0*/  @P0 BRA `(.L_x_6) ;  /* 0xfffffffc00d80947 */ /* 0x000fea000383ffff */
[----:B-1----:R-:W-:Y:S01]  /*07f0*/  SHF.R.U32.HI R4, RZ, 0x17, R5 ;  /* 0x00000017ff047819 */ /* 0x002fe20000011605 */
        /* <DEDUP_REMOVED lines=11> */
[----:B------:R-:W-:Y:S01]  /*08b0*/  UMOV UR7, 0x3bf921fb ;  /* 0x3bf921fb00077882 */ /* 0x000fe20000000000 */
[----:B------:R-:W-:-:S02]  /*08c0*/  ISETP.GE.AND P1, PT, R5, RZ, PT ;  /* 0x000000ff0500720c */ /* 0x000fc40003f26270 */
[-C--:B--2---:R-:W-:Y:S02]  /*08d0*/  @P0 SHF.L.W.U32.HI R0, R3, R4.reuse, R0 ;  /* 0x0000000403000219 */ /* 0x084fe40000010e00 */
[----:B---3--:R-:W-:-:S04]  /*08e0*/  @P0 SHF.L.W.U32.HI R3, R2, R4, R3 ;  /* 0x0000000402030219 */ /* 0x008fc80000010e03 */
[C---:B------:R-:W-:Y:S01]  /*08f0*/  SHF.L.W.U32.HI R2, R3.reuse, 0x2, R0 ;  /* 0x0000000203027819 */ /* 0x040fe20000010e00 */
[----:B------:R-:W-:-:S03]  /*0900*/  IMAD.SHL.U32 R3, R3, 0x4, RZ ;  /* 0x0000000403037824 */ /* 0x000fc600078e00ff */
[----:B------:R-:W-:Y:S02]  /*0910*/  SHF.R.S32.HI R4, RZ, 0x1f, R2 ;  /* 0x0000001fff047819 */ /* 0x000fe40000011402 */
[----:B------:R-:W-:Y:S02]  /*0920*/  LOP3.LUT R5, R2, R5, RZ, 0x3c, !PT ;  /* 0x0000000502057212 */ /* 0x000fe400078e3cff */
[C---:B------:R-:W-:Y:S02]  /*0930*/  LOP3.LUT R10, R4.reuse, R3, RZ, 0x3c, !PT ;  /* 0x00000003040a7212 */ /* 0x040fe400078e3cff */
[----:B------:R-:W-:Y:S02]  /*0940*/  LOP3.LUT R11, R4, R2, RZ, 0x3c, !PT ;  /* 0x00000002040b7212 */ /* 0x000fe400078e3cff */
[----:B------:R-:W-:Y:S02]  /*0950*/  SHF.R.U32.HI R3, RZ, 0x1e, R0 ;  /* 0x0000001eff037819 */ /* 0x000fe40000011600 */
[----:B------:R-:W-:-:S02]  /*0960*/  ISETP.GE.AND P0, PT, R5, RZ, PT ;  /* 0x000000ff0500720c */ /* 0x000fc40003f06270 */
[----:B------:R-:W1:Y:S01]  /*0970*/  I2F.F64.S64 R10, R10 ;  /* 0x0000000a000a7312 */ /* 0x000e620000301c00 */
[----:B------:R-:W-:-:S05]  /*0980*/  LEA.HI R16, R2, R3, RZ, 0x1 ;  /* 0x0000000302107211 */ /* 0x000fca00078f08ff */
[----:B------:R-:W-:-:S05]  /*0990*/  IMAD.MOV R0, RZ, RZ, -R16 ;  /* 0x000000ffff007224 */ /* 0x000fca00078e0a10 */
[----:B------:R-:W-:Y:S01]  /*09a0*/  @!P1 MOV R16, R0 ;  /* 0x0000000000109202 */ /* 0x000fe20000000f00 */
[----:B-1----:R-:W-:-:S10]  /*09b0*/  DMUL R18, R10, UR6 ;  /* 0x000000060a127c28 */ /* 0x002fd40008000000 */
[----:B------:R-:W1:Y:S02]  /*09c0*/  F2F.F32.F64 R18, R18 ;  /* 0x0000001200127310 */ /* 0x000e640000301000 */
[----:B01----:R-:W-:-:S07]  /*09d0*/  FSEL R15, -R18, R18, !P0 ;  /* 0x00000012120f7208 */ /* 0x003fce0004000100 */
.L_x_5:
[----:B------:R-:W-:Y:S05]  /*09e0*/  BSYNC.RECONVERGENT B0 ;  /* 0x0000000000007941 */ /* 0x000fea0003800200 */
.L_x_4:
[----:B------:R-:W-:Y:S01]  /*09f0*/  FMUL R3, R15, R15 ;  /* 0x0000000f0f037220 */ /* 0x000fe20000400000 */
[C---:B------:R-:W-:Y:S01]  /*0a00*/  LOP3.LUT R0, R16.reuse, 0x1, RZ, 0xc0, !PT ;  /* 0x0000000110007812 */ /* 0x040fe200078ec0ff */
[----:B------:R-:W-:Y:S01]  /*0a10*/  VIADD R16, R16, 0x1 ;  /* 0x0000000110107836 */ /* 0x000fe20000000000 */
[----:B------:R-:W-:Y:S01]  /*0a20*/  BSSY.RECONVERGENT B0, `(.L_x_7) ;  /* 0x000001c000007945 */ /* 0x000fe20003800200 */
[----:B------:R-:W-:Y:S01]  /*0a30*/  FFMA R12, R3, R12, -0.0013887860113754868507 ;  /* 0xbab607ed030c7423 */ /* 0x000fe2000000000c */
[----:B------:R-:W-:Y:S02]  /*0a40*/  ISETP.NE.U32.AND P0, PT, R0, 0x1, PT ;  /* 0x000000010000780c */ /* 0x000fe40003f05070 */
[----:B------:R-:W-:Y:S02]  /*0a50*/  LOP3.LUT P1, RZ, R16, 0x2, RZ, 0xc0, !PT ;  /* 0x0000000210ff7812 */ /* 0x000fe4000782c0ff */
[----:B------:R-:W-:Y:S02]  /*0a60*/  FSEL R2, R13, 0.0083327032625675201416, P0 ;  /* 0x3c0885e40d027808 */ /* 0x000fe40000000000 */
[----:B------:R-:W-:-:S02]  /*0a70*/  FSEL R12, R12, -0.00019574658654164522886, P0 ;  /* 0xb94d41530c0c7808 */ /* 0x000fc40000000000 */
[----:B------:R-:W-:Y:S02]  /*0a80*/  FSEL R0, R15, 1, !P0 ;  /* 0x3f8000000f007808 */ /* 0x000fe40004000000 */
[----:B------:R-:W-:Y:S01]  /*0a90*/  FSEL R11, -R14, -0.16666662693023681641, P0 ;  /* 0xbe2aaaa80e0b7808 */ /* 0x000fe20000000100 */
[C---:B------:R-:W-:Y:S02]  /*0aa0*/  FFMA R2, R3.reuse, R12, R2 ;  /* 0x0000000c03027223 */ /* 0x040fe40000000002 */
[C---:B------:R-:W-:Y:S02]  /*0ab0*/  FFMA R5, R3.reuse, R0, RZ ;  /* 0x0000000003057223 */ /* 0x040fe400000000ff */
[----:B------:R-:W-:-:S04]  /*0ac0*/  FFMA R2, R3, R2, R11 ;  /* 0x0000000203027223 */ /* 0x000fc8000000000b */
[----:B------:R-:W-:-:S04]  /*0ad0*/  FFMA R0, R5, R2, R0 ;  /* 0x0000000205007223 */ /* 0x000fc80000000000 */
[----:B------:R-:W-:-:S04]  /*0ae0*/  @P1 FADD R0, RZ, -R0 ;  /* 0x80000000ff001221 */ /* 0x000fc80000000000 */
[----:B------:R-:W-:-:S04]  /*0af0*/  FFMA R4, R9, R0, 1 ;  /* 0x3f80000009047423 */ /* 0x000fc80000000000 */
[----:B------:R-:W-:Y:S01]  /*0b00*/  FADD R2, |R4|, -RZ ;  /* 0x800000ff04027221 */ /* 0x000fe20000000200 */
[----:B------:R0:W1:Y:S03]  /*0b10*/  MUFU.RSQ R3, |R4| ;  /* 0x4000000400037308 */ /* 0x0000660000001400 */
[----:B------:R-:W-:-:S05]  /*0b20*/  VIADD R0, R2, 0xf3000000 ;  /* 0xf300000002007836 */ /* 0x000fca0000000000 */
[----:B------:R-:W-:-:S13]  /*0b30*/  ISETP.GT.U32.AND P0, PT, R0, 0x727fffff, PT ;  /* 0x727fffff0000780c */ /* 0x000fda0003f04070 */
[----:B01----:R-:W-:Y:S05]  /*0b40*/  @!P0 BRA `(.L_x_8) ;  /* 0x0000000000148947 */ /* 0x003fea0003800000 */
[----:B------:R-:W-:Y:S01]  /*0b50*/  BSSY.RECONVERGENT B1, `(.L_x_9) ;  /* 0x0000003000017945 */ /* 0x000fe20003800200 */
[----:B------:R-:W-:-:S07]  /*0b60*/  MOV R9, 0xb80 ;  /* 0x00000b8000097802 */ /* 0x000fce0000000f00 */
[----:B------:R-:W-:Y:S05]  /*0b70*/  CALL.REL.NOINC `($__internal_0_$__cuda_sm20_sqrt_rn_f32_slowpath) ;  /* 0x0000000000287944 */ /* 0x000fea0003c00000 */
[----:B------:R-:W-:Y:S05]  /*0b80*/  BSYNC.RECONVERGENT B1 ;  /* 0x0000000000017941 */ /* 0x000fea0003800200 */
.L_x_9:
[----:B------:R-:W-:Y:S05]  /*0b90*/  BRA `(.L_x_10) ;  /* 0x0000000000107947 */ /* 0x000fea0003800000 */
.L_x_8:
[----:B------:R-:W-:Y:S01]  /*0ba0*/  FMUL.FTZ R5, |R4|, R3 ;  /* 0x0000000304057220 */ /* 0x000fe20000410200 */
[----:B------:R-:W-:-:S03]  /*0bb0*/  FMUL.FTZ R2, R3, 0.5 ;  /* 0x3f00000003027820 */ /* 0x000fc60000410000 */
[----:B------:R-:W-:-:S04]  /*0bc0*/  FFMA R0, -R5, R5, |R4| ;  /* 0x0000000505007223 */ /* 0x000fc80000000504 */
[----:B------:R-:W-:-:S07]  /*0bd0*/  FFMA R5, R0, R2, R5 ;  /* 0x0000000200057223 */ /* 0x000fce0000000005 */
.L_x_10:
[----:B------:R-:W-:Y:S05]  /*0be0*/  BSYNC.RECONVERGENT B0 ;  /* 0x0000000000007941 */ /* 0x000fea0003800200 */
.L_x_7:
[----:B------:R-:W-:Y:S05]  /*0bf0*/  BRA.U UP0, `(.L_x_11) ;  /* 0xfffffff500447547 */ /* 0x000fea000b83ffff */
.L_x_0:
[----:B-----5:R-:W-:Y:S01]  /*0c00*/  STG.E desc[UR8][R6.64], R5 ;  /* 0x0000000506007986 */ /* 0x020fe2000c101908 */
[----:B------:R-:W-:Y:S05]  /*0c10*/  EXIT ;  /* 0x000000000000794d */ /* 0x000fea0003800000 */
        .weak           $__internal_0_$__cuda_sm20_sqrt_rn_f32_slowpath
        .type           $__internal_0_$__cuda_sm20_sqrt_rn_f32_slowpath,@function
        .size           $__internal_0_$__cuda_sm20_sqrt_rn_f32_slowpath,(.L_x_21 - $__internal_0_$__cuda_sm20_sqrt_rn_f32_slowpath)
$__internal_0_$__cuda_sm20_sqrt_rn_f32_slowpath:
[----:B------:R-:W-:-:S13]  /*0c20*/  LOP3.LUT P0, RZ, R2, 0x7fffffff, RZ, 0xc0, !PT ;  /* 0x7fffffff02ff7812 */ /* 0x000fda000780c0ff */
[----:B------:R-:W-:Y:S05]  /*0c30*/  @!P0 BRA `(.L_x_12) ;  /* 0x0000000000448947 */ /* 0x000fea0003800000 */
[----:B------:R-:W-:Y:S01]  /*0c40*/  FSETP.GEU.FTZ.AND P0, PT, R2, RZ, PT ;  /* 0x000000ff0200720b */ /* 0x000fe20003f1e000 */
[----:B------:R-:W-:-:S12]  /*0c50*/  IMAD.MOV.U32 R0, RZ, RZ, R2 ;  /* 0x000000ffff007224 */ /* 0x000fd800078e0002 */
[----:B------:R-:W-:Y:S01]  /*0c60*/  @!P0 IMAD.MOV.U32 R2, RZ, RZ, 0x7fffffff ;  /* 0x7fffffffff028424 */ /* 0x000fe200078e00ff */
[----:B------:R-:W-:Y:S06]  /*0c70*/  @!P0 BRA `(.L_x_12) ;  /* 0x0000000000348947 */ /* 0x000fec0003800000 */
[----:B------:R-:W-:-:S13]  /*0c80*/  FSETP.GTU.FTZ.AND P0, PT, |R0|, +INF , PT ;  /* 0x7f8000000000780b */ /* 0x000fda0003f1c200 */
[----:B------:R-:W-:Y:S01]  /*0c90*/  @P0 FADD.FTZ R2, R0, 1 ;  /* 0x3f80000000020421 */ /* 0x000fe20000010000 */
[----:B------:R-:W-:Y:S06]  /*0ca0*/  @P0 BRA `(.L_x_12) ;  /* 0x0000000000280947 */ /* 0x000fec0003800000 */
[----:B------:R-:W-:-:S13]  /*0cb0*/  FSETP.NEU.FTZ.AND P0, PT, |R0|, +INF , PT ;  /* 0x7f8000000000780b */ /* 0x000fda0003f1d200 */
[----:B------:R-:W-:-:S04]  /*0cc0*/  @P0 FFMA R3, R0, 1.84467440737095516160e+19, RZ ;  /* 0x5f80000000030823 */ /* 0x000fc800000000ff */
[----:B------:R-:W0:Y:S02]  /*0cd0*/  @P0 MUFU.RSQ R2, R3 ;  /* 0x0000000300020308 */ /* 0x000e240000001400 */
[----:B0-----:R-:W-:Y:S01]  /*0ce0*/  @P0 FMUL.FTZ R4, R3, R2 ;  /* 0x0000000203040220 */ /* 0x001fe20000410000 */
[----:B------:R-:W-:Y:S01]  /*0cf0*/  @P0 FMUL.FTZ R8, R2, 0.5 ;  /* 0x3f00000002080820 */ /* 0x000fe20000410000 */
[----:B------:R-:W-:Y:S02]  /*0d00*/  @!P0 MOV R2, R0 ;  /* 0x0000000000028202 */ /* 0x000fe40000000f00 */
[----:B------:R-:W-:-:S04]  /*0d10*/  @P0 FADD.FTZ R5, -R4, -RZ ;  /* 0x800000ff04050221 */ /* 0x000fc80000010100 */
[----:B------:R-:W-:-:S04]  /*0d20*/  @P0 FFMA R5, R4, R5, R3 ;  /* 0x0000000504050223 */ /* 0x000fc80000000003 */
[----:B------:R-:W-:-:S04]  /*0d30*/  @P0 FFMA R5, R5, R8, R4 ;  /* 0x0000000805050223 */ /* 0x000fc80000000004 */
[----:B------:R-:W-:-:S07]  /*0d40*/  @P0 FMUL.FTZ R2, R5, 2.3283064365386962891e-10 ;  /* 0x2f80000005020820 */ /* 0x000fce0000410000 */
.L_x_12:
[----:B------:R-:W-:Y:S02]  /*0d50*/  IMAD.MOV.U32 R5, RZ, RZ, R2 ;  /* 0x000000ffff057224 */ /* 0x000fe400078e0002 */
[----:B------:R-:W-:Y:S02]  /*0d60*/  IMAD.MOV.U32 R2, RZ, RZ, R9 ;  /* 0x000000ffff027224 */ /* 0x000fe400078e0009 */
[----:B------:R-:W-:-:S04]  /*0d70*/  IMAD.MOV.U32 R3, RZ, RZ, 0x0 ;  /* 0x00000000ff037424 */ /* 0x000fc800078e00ff */
[----:B------:R-:W-:Y:S05]  /*0d80*/  RET.REL.NODEC R2 `(_Z10busyKernelPfii) ;  /* 0xfffffff0029c7950 */ /* 0x000fea0003c3ffff */
.L_x_13:
[----:B------:R-:W-:-:S00]  /*0d90*/  BRA `(.L_x_13) ;  /* 0xfffffffc00fc7947 */ /* 0x000fc0000383ffff */
[----:B------:R-:W-:-:S00]  /*0da0*/  NOP ;  /* 0x0000000000007918 */ /* 0x000fc00000000000 */
        /* <DEDUP_REMOVED lines=13> */
.L_x_21:


//--------------------- .text._Z9matVecMulPfS_S_i --------------------------
	.section	.text._Z9matVecMulPfS_S_i,"ax",@progbits
	.align	128
        .global         _Z9matVecMulPfS_S_i
        .type           _Z9matVecMulPfS_S_i,@function
        .size           _Z9matVecMulPfS_S_i,(.L_x_23 - _Z9matVecMulPfS_S_i)
        .other          _Z9matVecMulPfS_S_i,@"STO_CUDA_ENTRY STV_DEFAULT"
_Z9matVecMulPfS_S_i:
.text._Z9matVecMulPfS_S_i:
[----:B------:R-:W-:Y:S01]  /*0000*/  LDC R1, c[0x0][0x37c] ;  /* 0x0000df00ff017b82 */ /* 0x000fe20000000800 */
[----:B------:R-:W0:Y:S07]  /*0010*/  S2R R3, SR_TID.X ;  /* 0x0000000000037919 */ /* 0x000e2e0000002100 */
[----:B------:R-:W0:Y:S01]  /*0020*/  S2UR UR4, SR_CTAID.X ;  /* 0x00000000000479c3 */ /* 0x000e220000002500 */
[----:B------:R-:W1:Y:S07]  /*0030*/  LDCU UR16, c[0x0][0x398] ;  /* 0x00007300ff1077ac */ /* 0x000e6e0008000800 */
[----:B------:R-:W0:Y:S02]  /*0040*/  LDC R0, c[0x0][0x360] ;  /* 0x0000d800ff007b82 */ /* 0x000e240000000800 */
[----:B0-----:R-:W-:-:S05]  /*0050*/  IMAD R0, R0, UR4, R3 ;  /* 0x0000000400007c24 */ /* 0x001fca000f8e0203 */
[----:B-1----:R-:W-:-:S13]  /*0060*/  ISETP.GE.AND P0, PT, R0, UR16, PT ;  /* 0x0000001000007c0c */ /* 0x002fda000bf06270 */
[----:B------:R-:W-:Y:S05]  /*0070*/  @P0 EXIT ;  /* 0x000000000000094d */ /* 0x000fea0003800000 */
[----:B------:R-:W-:Y:S01]  /*0080*/  UISETP.GE.AND UP0, UPT, UR16, 0x1, UPT ;  /* 0x000000011000788c */ /* 0x000fe2000bf06270 */
[----:B------:R-:W-:Y:S01]  /*0090*/  HFMA2 R15, -RZ, RZ, 0, 0 ;  /* 0x00000000ff0f7431 */ /* 0x000fe200000001ff */
[----:B------:R-:W0:Y:S07]  /*00a0*/  LDCU.64 UR14, c[0x0][0x358] ;  /* 0x00006b00ff0e77ac */ /* 0x000e2e0008000a00 */
[----:B------:R-:W-:Y:S05]  /*00b0*/  BRA.U !UP0, `(.L_x_14) ;  /* 0x0000000908647547 */ /* 0x000fea000b800000 */
[----:B------:R-:W-:Y:S02]  /*00c0*/  UISETP.GE.U32.AND UP1, UPT, UR16, 0x10, UPT ;  /* 0x000000101000788c */ /* 0x000fe4000bf26070 */
[----:B------:R-:W-:Y:S01]  /*00d0*/  IMAD R7, R0, UR16, RZ ;  /* 0x0000001000077c24 */ /* 0x000fe2000f8e02ff */
[----:B------:R-:W-:Y:S01]  /*00e0*/  ULOP3.LUT UR12, UR16, 0xf, URZ, 0xc0, !UPT ;  /* 0x0000000f100c7892 */ /* 0x000fe2000f8ec0ff */
[----:B------:R-:W-:Y:S02]  /*00f0*/  MOV R15, RZ ;  /* 0x000000ff000f7202 */ /* 0x000fe40000000f00 */
[----:B------:R-:W-:Y:S01]  /*0100*/  MOV R8, RZ ;  /* 0x000000ff00087202 */ /* 0x000fe20000000f00 */
[----:B------:R-:W-:Y:S02]  /*0110*/  UISETP.NE.AND UP0, UPT, UR12, URZ, UPT ;  /* 0x000000ff0c00728c */ /* 0x000fe4000bf05270 */
[----:B------:R-:W-:Y:S09]  /*0120*/  BRA.U !UP1, `(.L_x_15) ;  /* 0x0000000509147547 */ /* 0x000ff2000b800000 */
[----:B------:R-:W1:Y:S01]  /*0130*/  LDCU.128 UR8, c[0x0][0x380] ;  /* 0x00007000ff0877ac */ /* 0x000e620008000c00 */
[----:B------:R-:W-:Y:S02]  /*0140*/  MOV R15, RZ ;  /* 0x000000ff000f7202 */ /* 0x000fe40000000f00 */
[----:B------:R-:W-:Y:S01]  /*0150*/  MOV R6, R7 ;  /* 0x0000000700067202 */ /* 0x000fe20000000f00 */
[----:B------:R-:W-:-:S06]  /*0160*/  ULOP3.LUT UR13, UR16, 0x7ffffff0, URZ, 0xc0, !UPT ;  /* 0x7ffffff0100d7892 */ /* 0x000fcc000f8ec0ff */
[----:B------:R-:W-:Y:S01]  /*0170*/  MOV R8, UR13 ;  /* 0x0000000d00087c02 */ /* 0x000fe20008000f00 */
[----:B-1----:R-:W-:Y:S02]  /*0180*/  UIADD3 UR4, UP2, UPT, UR10, 0x20, URZ ;  /* 0x000000200a047890 */ /* 0x002fe4000ff5e0ff */
[----:B------:R-:W-:Y:S02]  /*0190*/  UIADD3 UR6, UP1, UPT, UR8, 0x20, URZ ;  /* 0x0000002008067890 */ /* 0x000fe4000ff3e0ff */
[----:B------:R-:W-:Y:S02]  /*01a0*/  UIADD3.X UR5, UPT, UPT, URZ, UR11, URZ, UP2, !UPT ;  /* 0x0000000bff057290 */ /* 0x000fe400097fe4ff */
[----:B------:R-:W-:Y:S01]  /*01b0*/  MOV R2, UR4 ;  /* 0x0000000400027c02 */ /* 0x000fe20008000f00 */
[----:B------:R-:W-:Y:S02]  /*01c0*/  UIADD3 UR8, UPT, UPT, -UR13, URZ, URZ ;  /* 0x000000ff0d087290 */ /* 0x000fe4000fffe1ff */
[----:B------:R-:W-:Y:S01]  /*01d0*/  UIADD3.X UR7, UPT, UPT, URZ, UR9, URZ, UP1, !UPT ;  /* 0x00000009ff077290 */ /* 0x000fe20008ffe4ff */
[----:B------:R-:W-:-:S11]  /*01e0*/  MOV R3, UR5 ;  /* 0x0000000500037c02 */ /* 0x000fd60008000f00 */
.L_x_16:
[----:B------:R-:W-:Y:S01]  /*01f0*/  MOV R4, UR6 ;  /* 0x0000000600047c02 */ /* 0x000fe20008000f00 */
[----:B0-----:R-:W2:Y:S01]  /*0200*/  LDG.E R17, desc[UR14][R2.64+-0x20] ;  /* 0xffffe00e02117981 */ /* 0x001ea2000c1e1900 */
[----:B------:R-:W-:-:S03]  /*0210*/  MOV R5, UR7 ;  /* 0x0000000700057c02 */ /* 0x000fc60008000f00 */
[----:B------:R-:W3:Y:S01]  /*0220*/  LDG.E R25, desc[UR14][R2.64+-0x1c] ;  /* 0xffffe40e02197981 */ /* 0x000ee2000c1e1900 */
[----:B------:R-:W-:-:S03]  /*0230*/  IMAD.WIDE R4, R6, 0x4, R4 ;  /* 0x0000000406047825 */ /* 0x000fc600078e0204 */
[----:B------:R-:W4:Y:S04]  /*0240*/  LDG.E R19, desc[UR14][R2.64+-0x18] ;  /* 0xffffe80e02137981 */ /* 0x000f28000c1e1900 */
[----:B------:R-:W2:Y:S04]  /*0250*/  LDG.E R16, desc[UR14][R4.64+-0x20] ;  /* 0xffffe00e04107981 */ /* 0x000ea8000c1e1900 */
[----:B------:R-:W3:Y:S04]  /*0260*/  LDG.E R18, desc[UR14][R4.64+-0x1c] ;  /* 0xffffe40e04127981 */ /* 0x000ee8000c1e1900 */
[----:B------:R-:W4:Y:S04]  /*0270*/  LDG.E R20, desc[UR14][R4.64+-0x18] ;  /* 0xffffe80e04147981 */ /* 0x000f28000c1e1900 */
[----:B------:R-:W5:Y:S04]  /*0280*/  LDG.E R22, desc[UR14][R2.64+-0x14] ;  /* 0xffffec0e02167981 */ /* 0x000f68000c1e1900 */
        /* <DEDUP_REMOVED lines=8> */
[----:B------:R-:W5:Y:S01]  /*0310*/  LDG.E R14, desc[UR14][R4.64+-0x4] ;  /* 0xfffffc0e040e7981 */ /* 0x000f62000c1e1900 */
[----:B--2---:R-:W-:-:S03]  /*0320*/  FFMA R17, R16, R17, R15 ;  /* 0x0000001110117223 */ /* 0x004fc6000000000f */
[----:B------:R-:W2:Y:S04]  /*0330*/  LDG.E R15, desc[UR14][R2.64] ;  /* 0x0000000e020f7981 */ /* 0x000ea8000c1e1900 */
[----:B------:R-:W2:Y:S01]  /*0340*/  LDG.E R16, desc[UR14][R4.64] ;  /* 0x0000000e04107981 */ /* 0x000ea2000c1e1900 */
[----:B---3--:R-:W-:-:S03]  /*0350*/  FFMA R25, R18, R25, R17 ;  /* 0x0000001912197223 */ /* 0x008fc60000000011 */
[----:B------:R-:W3:Y:S01]  /*0360*/  LDG.E R17, desc[UR14][R2.64+0x4] ;  /* 0x0000040e02117981 */ /* 0x000ee2000c1e1900 */
[----:B----4-:R-:W-:-:S03]  /*0370*/  FFMA R26, R20, R19, R25 ;  /* 0x00000013141a7223 */ /* 0x010fc60000000019 */
[----:B------:R-:W3:Y:S04]  /*0380*/  LDG.E R18, desc[UR14][R4.64+0x4] ;  /* 0x0000040e04127981 */ /* 0x000ee8000c1e1900 */
[----:B------:R-:W4:Y:S01]  /*0390*/  LDG.E R20, desc[UR14][R2.64+0x8] ;  /* 0x0000080e02147981 */ /* 0x000f22000c1e1900 */
[----:B-----5:R-:W-:-:S03]  /*03a0*/  FFMA R25, R21, R22, R26 ;  /* 0x0000001615197223 */ /* 0x020fc6000000001a */
[----:B------:R-:W4:Y:S04]  /*03b0*/  LDG.E R19, desc[UR14][R4.64+0x8] ;  /* 0x0000080e04137981 */ /* 0x000f28000c1e1900 */
[----:B------:R-:W5:Y:S01]  /*03c0*/  LDG.E R22, desc[UR14][R2.64+0xc] ;  /* 0x00000c0e02167981 */ /* 0x000f62000c1e1900 */
[----:B------:R-:W-:-:S03]  /*03d0*/  FFMA R25, R24, R23, R25 ;  /* 0x0000001718197223 */ /* 0x000fc60000000019 */
[----:B------:R-:W5:Y:S04]  /*03e0*/  LDG.E R21, desc[UR14][R4.64+0xc] ;  /* 0x00000c0e04157981 */ /* 0x000f68000c1e1900 */
[----:B------:R-:W5:Y:S01]  /*03f0*/  LDG.E R24, desc[UR14][R2.64+0x10] ;  /* 0x0000100e02187981 */ /* 0x000f62000c1e1900 */
[----:B------:R-:W-:-:S03]  /*0400*/  FFMA R25, R10, R9, R25 ;  /* 0x000000090a197223 */ /* 0x000fc60000000019 */
[----:B------:R-:W5:Y:S04]  /*0410*/  LDG.E R23, desc[UR14][R4.64+0x10] ;  /* 0x0000100e04177981 */ /* 0x000f68000c1e1900 */
[----:B------:R-:W5:Y:S01]  /*0420*/  LDG.E R10, desc[UR14][R2.64+0x14] ;  /* 0x0000140e020a7981 */ /* 0x000f62000c1e1900 */
[----:B------:R-:W-:-:S03]  /*0430*/  FFMA R27, R12, R11, R25 ;  /* 0x0000000b0c1b7223 */ /* 0x000fc60000000019 */
[----:B------:R-:W5:Y:S04]  /*0440*/  LDG.E R9, desc[UR14][R4.64+0x14] ;  /* 0x0000140e04097981 */ /* 0x000f68000c1e1900 */
[----:B------:R-:W5:Y:S04]  /*0450*/  LDG.E R11, desc[UR14][R2.64+0x18] ;  /* 0x0000180e020b7981 */ /* 0x000f68000c1e1900 */
[----:B------:R-:W5:Y:S04]  /*0460*/  LDG.E R12, desc[UR14][R4.64+0x18] ;  /* 0x0000180e040c7981 */ /* 0x000f68000c1e1900 */
[----:B------:R-:W5:Y:S04]  /*0470*/  LDG.E R25, desc[UR14][R4.64+0x1c] ;  /* 0x00001c0e04197981 */ /* 0x000f68000c1e1900 */
[----:B------:R0:W5:Y:S01]  /*0480*/  LDG.E R26, desc[UR14][R2.64+0x1c] ;  /* 0x00001c0e021a7981 */ /* 0x000162000c1e1900 */
[----:B------:R-:W-:Y:S01]  /*0490*/  FFMA R13, R14, R13, R27 ;  /* 0x0000000d0e0d7223 */ /* 0x000fe2000000001b */
[----:B------:R-:W-:-:S04]  /*04a0*/  UIADD3 UR8, UPT, UPT, UR8, 0x10, URZ ;  /* 0x0000001008087890 */ /* 0x000fc8000fffe0ff */
[----:B------:R-:W-:Y:S01]  /*04b0*/  UISETP.NE.AND UP1, UPT, UR8, URZ, UPT ;  /* 0x000000ff0800728c */ /* 0x000fe2000bf25270 */
[----:B0-----:R-:W-:Y:S02]  /*04c0*/  IADD3 R2, P0, PT, R2, 0x40, RZ ;  /* 0x0000004002027810 */ /* 0x001fe40007f1e0ff */
[----:B------:R-:W-:Y:S02]  /*04d0*/  IADD3 R6, PT, PT, R6, 0x10, RZ ;  /* 0x0000001006067810 */ /* 0x000fe40007ffe0ff */
[----:B------:R-:W-:Y:S01]  /*04e0*/  IADD3.X R3, PT, PT, RZ, R3, RZ, P0, !PT ;  /* 0x00000003ff037210 */ /* 0x000fe200007fe4ff */
[----:B--2---:R-:W-:-:S04]  /*04f0*/  FFMA R13, R16, R15, R13 ;  /* 0x0000000f100d7223 */ /* 0x004fc8000000000d */
[----:B---3--:R-:W-:-:S04]  /*0500*/  FFMA R18, R18, R17, R13 ;  /* 0x0000001112127223 */ /* 0x008fc8000000000d */
[----:B----4-:R-:W-:-:S04]  /*0510*/  FFMA R18, R19, R20, R18 ;  /* 0x0000001413127223 */ /* 0x010fc80000000012 */
[----:B-----5:R-:W-:-:S04]  /*0520*/  FFMA R18, R21, R22, R18 ;  /* 0x0000001615127223 */ /* 0x020fc80000000012 */
[----:B------:R-:W-:-:S04]  /*0530*/  FFMA R18, R23, R24, R18 ;  /* 0x0000001817127223 */ /* 0x000fc80000000012 */
[----:B------:R-:W-:-:S04]  /*0540*/  FFMA R9, R9, R10, R18 ;  /* 0x0000000a09097223 */ /* 0x000fc80000000012 */
[----:B------:R-:W-:-:S04]  /*0550*/  FFMA R12, R12, R11, R9 ;  /* 0x0000000b0c0c7223 */ /* 0x000fc80000000009 */
[----:B------:R-:W-:Y:S01]  /*0560*/  FFMA R15, R25, R26, R12 ;  /* 0x0000001a190f7223 */ /* 0x000fe2000000000c */
[----:B------:R-:W-:Y:S06]  /*0570*/  BRA.U UP1, `(.L_x_16) ;  /* 0xfffffffd011c7547 */ /* 0x000fec000b83ffff */
.L_x_15:
[----:B------:R-:W-:Y:S05]  /*0580*/  BRA.U !UP0, `(.L_x_14) ;  /* 0x0000000508307547 */ /* 0x000fea000b800000 */
[----:B------:R-:W-:Y:S02]  /*0590*/  UISETP.GE.U32.AND UP0, UPT, UR12, 0x8, UPT ;  /* 0x000000080c00788c */ /* 0x000fe4000bf06070 */
[----:B------:R-:W-:-:S04]  /*05a0*/  ULOP3.LUT UR5, UR16, 0x7, URZ, 0xc0, !UPT ;  /* 0x0000000710057892 */ /* 0x000fc8000f8ec0ff */
[----:B------:R-:W-:-:S03]  /*05b0*/  UISETP.NE.AND UP1, UPT, UR5, URZ, UPT ;  /* 0x000000ff0500728c */ /* 0x000fc6000bf25270 */
[----:B------:R-:W-:Y:S08]  /*05c0*/  BRA.U !UP0, `(.L_x_17) ;  /* 0x0000000108787547 */ /* 0x000ff0000b800000 */
[----:B------:R-:W1:Y:S01]  /*05d0*/  LDC.64 R2, c[0x0][0x380] ;  /* 0x0000e000ff027b82 */ /* 0x000e620000000a00 */
[----:B------:R-:W-:-:S07]  /*05e0*/  IADD3 R9, PT, PT, R7, R8, RZ ;  /* 0x0000000807097210 */ /* 0x000fce0007ffe0ff */
[----:B------:R-:W2:Y:S01]  /*05f0*/  LDC.64 R4, c[0x0][0x388] ;  /* 0x0000e200ff047b82 */ /* 0x000ea20000000a00 */
[----:B-1----:R-:W-:-:S05]  /*0600*/  IMAD.WIDE R2, R9, 0x4, R2 ;  /* 0x0000000409027825 */ /* 0x002fca00078e0202 */
[----:B0-----:R-:W3:Y:S01]  /*0610*/  LDG.E R10, desc[UR14][R2.64] ;  /* 0x0000000e020a7981 */ /* 0x001ee2000c1e1900 */
[----:B--2---:R-:W-:-:S03]  /*0620*/  IMAD.WIDE.U32 R4, R8, 0x4, R4 ;  /* 0x0000000408047825 */ /* 0x004fc600078e0004 */
[----:B------:R-:W2:Y:S04]  /*0630*/  LDG.E R13, desc[UR14][R2.64+0x4] ;  /* 0x0000040e020d7981 */ /* 0x000ea8000c1e1900 */
[----:B------:R-:W3:Y:S04]  /*0640*/  LDG.E R11, desc[UR14][R4.64] ;  /* 0x0000000e040b7981 */ /* 0x000ee8000c1e1900 */
[----:B------:R-:W2:Y:S04]  /*0650*/  LDG.E R12, desc[UR14][R4.64+0x4] ;  /* 0x0000040e040c7981 */ /* 0x000ea8000c1e1900 */
[----:B------:R-:W4:Y:S04]  /*0660*/  LDG.E R17, desc[UR14][R2.64+0x8] ;  /* 0x0000080e02117981 */ /* 0x000f28000c1e1900 */
        /* <DEDUP_REMOVED lines=11> */
[----:B------:R-:W-:Y:S01]  /*0720*/  IADD3 R8, PT, PT, R8, 0x8, RZ ;  /* 0x0000000808087810 */ /* 0x000fe20007ffe0ff */
[----:B---3--:R-:W-:-:S04]  /*0730*/  FFMA R10, R10, R11, R15 ;  /* 0x0000000b0a0a7223 */ /* 0x008fc8000000000f */
[----:B--2---:R-:W-:-:S04]  /*0740*/  FFMA R10, R13, R12, R10 ;  /* 0x0000000c0d0a7223 */ /* 0x004fc8000000000a */
[----:B----4-:R-:W-:-:S04]  /*0750*/  FFMA R10, R17, R14, R10 ;  /* 0x0000000e110a7223 */ /* 0x010fc8000000000a */
[----:B-----5:R-:W-:-:S04]  /*0760*/  FFMA R10, R19, R16, R10 ;  /* 0x00000010130a7223 */ /* 0x020fc8000000000a */
[----:B------:R-:W-:-:S04]  /*0770*/  FFMA R10, R21, R18, R10 ;  /* 0x00000012150a7223 */ /* 0x000fc8000000000a */
[----:B------:R-:W-:-:S04]  /*0780*/  FFMA R23, R23, R20, R10 ;  /* 0x0000001417177223 */ /* 0x000fc8000000000a */
[----:B------:R-:W-:-:S04]  /*0790*/  FFMA R6, R6, R9, R23 ;  /* 0x0000000906067223 */ /* 0x000fc80000000017 */
[----:B------:R-:W-:-:S07]  /*07a0*/  FFMA R15, R25, R22, R6 ;  /* 0x00000016190f7223 */ /* 0x000fce0000000006 */
.L_x_17:
        /* <DEDUP_REMOVED lines=17> */
[----:B------:R-:W5:Y:S01]  /*08c0*/  LDG.E R14, desc[UR14][R4.64+0xc] ;  /* 0x00000c0e040e7981 */ /* 0x000f62000c1e1900 */
[----:B------:R-:W-:Y:S01]  /*08d0*/  IADD3 R8, PT, PT, R8, 0x4, RZ ;  /* 0x0000000408087810 */ /* 0x000fe20007ffe0ff */
[----:B---3--:R-:W-:-:S04]  /*08e0*/  FFMA R6, R6, R9, R15 ;  /* 0x0000000906067223 */ /* 0x008fc8000000000f */
[----:B--2---:R-:W-:-:S04]  /*08f0*/  FFMA R6, R11, R10, R6 ;  /* 0x0000000a0b067223 */ /* 0x004fc80000000006 */
[----:B----4-:R-:W-:-:S04]  /*0900*/  FFMA R6, R13, R12, R6 ;  /* 0x0000000c0d067223 */ /* 0x010fc80000000006 */
[----:B-----5:R-:W-:-:S07]  /*0910*/  FFMA R15, R17, R14, R6 ;  /* 0x0000000e110f7223 */ /* 0x020fce0000000006 */
.L_x_18:
[----:B------:R-:W-:Y:S05]  /*0920*/  BRA.U !UP1, `(.L_x_14) ;  /* 0x0000000109487547 */ /* 0x000fea000b800000 */
[----:B------:R-:W1:Y:S01]  /*0930*/  LDC.64 R2, c[0x0][0x388] ;  /* 0x0000e200ff027b82 */ /* 0x000e620000000a00 */
[----:B------:R-:W-:Y:S01]  /*0940*/  IADD3 R7, PT, PT, R7, R8, RZ ;  /* 0x0000000807077210 */ /* 0x000fe20007ffe0ff */
[----:B------:R-:W-:-:S06]  /*0950*/  UIADD3 UR4, UPT, UPT, -UR4, URZ, URZ ;  /* 0x000000ff04047290 */ /* 0x000fcc000fffe1ff */
[----:B------:R-:W2:Y:S01]  /*0960*/  LDC.64 R10, c[0x0][0x380] ;  /* 0x0000e000ff0a7b82 */ /* 0x000ea20000000a00 */
[----:B-1----:R-:W-:-:S03]  /*0970*/  IMAD.WIDE.U32 R2, R8, 0x4, R2 ;  /* 0x0000000408027825 */ /* 0x002fc600078e0002 */
[----:B------:R-:W-:Y:S02]  /*0980*/  MOV R6, R2 ;  /* 0x0000000200067202 */ /* 0x000fe40000000f00 */
[----:B------:R-:W-:-:S07]  /*0990*/  MOV R5, R3 ;  /* 0x0000000300057202 */ /* 0x000fce0000000f00 */
.L_x_19:
[----:B--2---:R-:W-:Y:S01]  /*09a0*/  IMAD.WIDE R2, R7, 0x4, R10 ;  /* 0x0000000407027825 */ /* 0x004fe200078e020a */
[----:B------:R-:W-:-:S05]  /*09b0*/  MOV R4, R6 ;  /* 0x0000000600047202 */ /* 0x000fca0000000f00 */
[----:B0-----:R-:W2:Y:S04]  /*09c0*/  LDG.E R2, desc[UR14][R2.64] ;  /* 0x0000000e02027981 */ /* 0x001ea8000c1e1900 */
[----:B------:R0:W2:Y:S01]  /*09d0*/  LDG.E R4, desc[UR14][R4.64] ;  /* 0x0000000e04047981 */ /* 0x0000a2000c1e1900 */
[----:B------:R-:W-:Y:S01]  /*09e0*/  UIADD3 UR4, UPT, UPT, UR4, 0x1, URZ ;  /* 0x0000000104047890 */ /* 0x000fe2000fffe0ff */
[----:B------:R-:W-:Y:S02]  /*09f0*/  IADD3 R6, P0, PT, R6, 0x4, RZ ;  /* 0x0000000406067810 */ /* 0x000fe40007f1e0ff */
[----:B------:R-:W-:Y:S01]  /*0a00*/  IADD3 R7, PT, PT, R7, 0x1, RZ ;  /* 0x0000000107077810 */ /* 0x000fe20007ffe0ff */
[----:B------:R-:W-:Y:S01]  /*0a10*/  UISETP.NE.AND UP0, UPT, UR4, URZ, UPT ;  /* 0x000000ff0400728c */ /* 0x000fe2000bf05270 */
[----:B0-----:R-:W-:Y:S01]  /*0a20*/  IADD3.X R5, PT, PT, RZ, R5, RZ, P0, !PT ;  /* 0x00000005ff057210 */ /* 0x001fe200007fe4ff */
[----:B--2---:R-:W-:-:S07]  /*0a30*/  FFMA R15, R2, R4, R15 ;  /* 0x00000004020f7223 */ /* 0x004fce000000000f */
[----:B------:R-:W-:Y:S05]  /*0a40*/  BRA.U UP0, `(.L_x_19) ;  /* 0xfffffffd00d47547 */ /* 0x000fea000b83ffff */
.L_x_14:
[----:B------:R-:W1:Y:S02]  /*0a50*/  LDC.64 R2, c[0x0][0x390] ;  /* 0x0000e400ff027b82 */ /* 0x000e640000000a00 */
[----:B-1----:R-:W-:-:S05]  /*0a60*/  IMAD.WIDE R2, R0, 0x4, R2 ;  /* 0x0000000400027825 */ /* 0x002fca00078e0202 */
[----:B0-----:R-:W-:Y:S01]  /*0a70*/  STG.E desc[UR14][R2.64], R15 ;  /* 0x0000000f02007986 */ /* 0x001fe2000c10190e */
[----:B------:R-:W-:Y:S05]  /*0a80*/  EXIT ;  /* 0x000000000000794d */ /* 0x000fea0003800000 */
.L_x_20:
        /* <DEDUP_REMOVED lines=15> */
.L_x_23:


//--------------------- .nv.global.init           --------------------------
	.section	.nv.global.init,"aw",@progbits
	.align	4
.nv.global.init:
	.type		__cudart_i2opi_f,@object
	.size		__cudart_i2opi_f,(.L_0 - __cudart_i2opi_f)
__cudart_i2opi_f:
        /*0000*/ 	.byte	0x41, 0x90, 0x43, 0x3c, 0x99, 0x95, 0x62, 0xdb, 0xc0, 0xdd, 0x34, 0xf5, 0xd1, 0x57, 0x27, 0xfc
        /*0010*/ 	.byte	0x29, 0x15, 0x44, 0x4e, 0x6e, 0x83, 0xf9, 0xa2
.L_0:


//--------------------- .nv.shared.reserved.0     --------------------------
	.section	.nv.shared.reserved.0,"aw",@nobits
	.weak		__nv_reservedSMEM_offset_0_alias
	.size		__nv_reservedSMEM_offset_0_alias, 0, 64
	.other		__nv_reservedSMEM_offset_0_alias,@"STO_CUDA_RESERVED_SHARED STV_DEFAULT"
__nv_reservedSMEM_offset_0_alias:
	.zero		0
	.zero		64


//--------------------- .nv.constant0._Z10busyKernelPfii --------------------------
	.section	.nv.constant0._Z10busyKernelPfii,"a",@progbits
	.sectionflags	@""
	.align	4
.nv.constant0._Z10busyKernelPfii:
	.zero		912


//--------------------- .nv.constant0._Z9matVecMulPfS_S_i --------------------------
	.section	.nv.constant0._Z9matVecMulPfS_S_i,"a",@progbits
	.sectionflags	@""
	.align	4
.nv.constant0._Z9matVecMulPfS_S_i:
	.zero		924


//--------------------- SYMBOLS --------------------------

	.type		.nv.reservedSmem.offset0,@object
	.size		.nv.reservedSmem.offset0,0x4
